//
// Generated by NVIDIA NVVM Compiler
//
// Compiler Build ID: CL-36424714
// Cuda compilation tools, release 13.0, V13.0.88
// Based on NVVM 20.0.0
//

.version 9.0
.target sm_100
.address_size 64

	// .globl	_Z27sgemm_2d_blocktiling_kernelILi128ELi128ELi8ELi8ELi8ELi4EEvPfPKfS2_iii
.extern .shared .align 16 .b8 smem[];

.visible .entry _Z27sgemm_2d_blocktiling_kernelILi128ELi128ELi8ELi8ELi8ELi4EEvPfPKfS2_iii(
	.param .u64 .ptr .align 1 _Z27sgemm_2d_blocktiling_kernelILi128ELi128ELi8ELi8ELi8ELi4EEvPfPKfS2_iii_param_0,
	.param .u64 .ptr .align 1 _Z27sgemm_2d_blocktiling_kernelILi128ELi128ELi8ELi8ELi8ELi4EEvPfPKfS2_iii_param_1,
	.param .u64 .ptr .align 1 _Z27sgemm_2d_blocktiling_kernelILi128ELi128ELi8ELi8ELi8ELi4EEvPfPKfS2_iii_param_2,
	.param .u32 _Z27sgemm_2d_blocktiling_kernelILi128ELi128ELi8ELi8ELi8ELi4EEvPfPKfS2_iii_param_3,
	.param .u32 _Z27sgemm_2d_blocktiling_kernelILi128ELi128ELi8ELi8ELi8ELi4EEvPfPKfS2_iii_param_4,
	.param .u32 _Z27sgemm_2d_blocktiling_kernelILi128ELi128ELi8ELi8ELi8ELi4EEvPfPKfS2_iii_param_5
)
{
	.reg .pred 	%p<3>;
	.reg .b32 	%r<93>;
	.reg .b32 	%f<907>;
	.reg .b64 	%rd<68>;

	ld.param.u64 	%rd8, [_Z27sgemm_2d_blocktiling_kernelILi128ELi128ELi8ELi8ELi8ELi4EEvPfPKfS2_iii_param_1];
	ld.param.u64 	%rd9, [_Z27sgemm_2d_blocktiling_kernelILi128ELi128ELi8ELi8ELi8ELi4EEvPfPKfS2_iii_param_2];
	ld.param.u32 	%r4, [_Z27sgemm_2d_blocktiling_kernelILi128ELi128ELi8ELi8ELi8ELi4EEvPfPKfS2_iii_param_5];
	cvta.to.global.u64 	%rd10, %rd8;
	cvta.to.global.u64 	%rd11, %rd9;
	mov.u32 	%r5, %ctaid.y;
	mul.lo.s32 	%r6, %r5, %r4;
	shl.b32 	%r7, %r6, 7;
	mul.wide.u32 	%rd12, %r7, 4;
	add.s64 	%rd67, %rd10, %rd12;
	mov.u32 	%r8, %ctaid.x;
	shl.b32 	%r9, %r8, 7;
	mul.wide.u32 	%rd13, %r9, 4;
	add.s64 	%rd66, %rd11, %rd13;
	setp.lt.s32 	%p1, %r4, 1;
	mov.f32 	%f843, 0f00000000;
	mov.f32 	%f844, %f843;
	mov.f32 	%f845, %f843;
	mov.f32 	%f846, %f843;
	mov.f32 	%f847, %f843;
	mov.f32 	%f848, %f843;
	mov.f32 	%f849, %f843;
	mov.f32 	%f850, %f843;
	mov.f32 	%f851, %f843;
	mov.f32 	%f852, %f843;
	mov.f32 	%f853, %f843;
	mov.f32 	%f854, %f843;
	mov.f32 	%f855, %f843;
	mov.f32 	%f856, %f843;
	mov.f32 	%f857, %f843;
	mov.f32 	%f858, %f843;
	mov.f32 	%f859, %f843;
	mov.f32 	%f860, %f843;
	mov.f32 	%f861, %f843;
	mov.f32 	%f862, %f843;
	mov.f32 	%f863, %f843;
	mov.f32 	%f864, %f843;
	mov.f32 	%f865, %f843;
	mov.f32 	%f866, %f843;
	mov.f32 	%f867, %f843;
	mov.f32 	%f868, %f843;
	mov.f32 	%f869, %f843;
	mov.f32 	%f870, %f843;
	mov.f32 	%f871, %f843;
	mov.f32 	%f872, %f843;
	mov.f32 	%f873, %f843;
	mov.f32 	%f874, %f843;
	mov.f32 	%f875, %f843;
	mov.f32 	%f876, %f843;
	mov.f32 	%f877, %f843;
	mov.f32 	%f878, %f843;
	mov.f32 	%f879, %f843;
	mov.f32 	%f880, %f843;
	mov.f32 	%f881, %f843;
	mov.f32 	%f882, %f843;
	mov.f32 	%f883, %f843;
	mov.f32 	%f884, %f843;
	mov.f32 	%f885, %f843;
	mov.f32 	%f886, %f843;
	mov.f32 	%f887, %f843;
	mov.f32 	%f888, %f843;
	mov.f32 	%f889, %f843;
	mov.f32 	%f890, %f843;
	mov.f32 	%f891, %f843;
	mov.f32 	%f892, %f843;
	mov.f32 	%f893, %f843;
	mov.f32 	%f894, %f843;
	mov.f32 	%f895, %f843;
	mov.f32 	%f896, %f843;
	mov.f32 	%f897, %f843;
	mov.f32 	%f898, %f843;
	mov.f32 	%f899, %f843;
	mov.f32 	%f900, %f843;
	mov.f32 	%f901, %f843;
	mov.f32 	%f902, %f843;
	mov.f32 	%f903, %f843;
	mov.f32 	%f904, %f843;
	mov.f32 	%f905, %f843;
	mov.f32 	%f906, %f843;
	@%p1 bra 	$L__BB0_3;
	mov.b32 	%r92, 0;
	mov.f32 	%f843, 0f00000000;
	mov.u32 	%r11, %tid.x;
	shr.u32 	%r12, %r11, 3;
	and.b32  	%r13, %r11, 7;
	mul.lo.s32 	%r15, %r13, 132;
$L__BB0_2:
	ld.param.u32 	%r91, [_Z27sgemm_2d_blocktiling_kernelILi128ELi128ELi8ELi8ELi8ELi4EEvPfPKfS2_iii_param_5];
	ld.param.u32 	%r89, [_Z27sgemm_2d_blocktiling_kernelILi128ELi128ELi8ELi8ELi8ELi4EEvPfPKfS2_iii_param_4];
	mad.lo.s32 	%r14, %r12, %r91, %r13;
	mul.wide.u32 	%rd14, %r14, 4;
	add.s64 	%rd15, %rd67, %rd14;
	ld.global.nc.f32 	%f195, [%rd15];
	add.s32 	%r16, %r12, %r15;
	shl.b32 	%r17, %r16, 2;
	mov.u32 	%r18, smem;
	add.s32 	%r19, %r18, %r17;
	st.shared.f32 	[%r19], %f195;
	add.s32 	%r20, %r11, 256;
	shr.u32 	%r21, %r20, 3;
	mad.lo.s32 	%r22, %r21, %r91, %r13;
	mul.wide.u32 	%rd16, %r22, 4;
	add.s64 	%rd17, %rd67, %rd16;
	ld.global.nc.f32 	%f196, [%rd17];
	add.s32 	%r23, %r21, %r15;
	shl.b32 	%r24, %r23, 2;
	add.s32 	%r25, %r18, %r24;
	st.shared.f32 	[%r25], %f196;
	add.s32 	%r26, %r11, 512;
	shr.u32 	%r27, %r26, 3;
	mad.lo.s32 	%r28, %r27, %r91, %r13;
	mul.wide.u32 	%rd18, %r28, 4;
	add.s64 	%rd19, %rd67, %rd18;
	ld.global.nc.f32 	%f197, [%rd19];
	add.s32 	%r29, %r27, %r15;
	shl.b32 	%r30, %r29, 2;
	add.s32 	%r31, %r18, %r30;
	st.shared.f32 	[%r31], %f197;
	add.s32 	%r32, %r11, 768;
	shr.u32 	%r33, %r32, 3;
	mad.lo.s32 	%r34, %r33, %r91, %r13;
	mul.wide.u32 	%rd20, %r34, 4;
	add.s64 	%rd21, %rd67, %rd20;
	ld.global.nc.f32 	%f198, [%rd21];
	add.s32 	%r35, %r33, %r15;
	shl.b32 	%r36, %r35, 2;
	add.s32 	%r37, %r18, %r36;
	st.shared.f32 	[%r37], %f198;
	shr.u32 	%r38, %r11, 7;
	and.b32  	%r39, %r11, 127;
	mad.lo.s32 	%r40, %r38, %r89, %r39;
	mul.wide.s32 	%rd22, %r40, 4;
	add.s64 	%rd23, %rd66, %rd22;
	ld.global.nc.f32 	%f199, [%rd23];
	shl.b32 	%r41, %r11, 2;
	add.s32 	%r42, %r18, 4224;
	add.s32 	%r43, %r42, %r41;
	st.shared.f32 	[%r43], %f199;
	shr.u32 	%r44, %r20, 7;
	mad.lo.s32 	%r45, %r44, %r89, %r39;
	mul.wide.s32 	%rd24, %r45, 4;
	add.s64 	%rd25, %rd66, %rd24;
	ld.global.nc.f32 	%f200, [%rd25];
	and.b32  	%r46, %r20, 1920;
	or.b32  	%r47, %r46, %r39;
	shl.b32 	%r48, %r47, 2;
	add.s32 	%r49, %r42, %r48;
	st.shared.f32 	[%r49], %f200;
	shr.u32 	%r50, %r26, 7;
	mad.lo.s32 	%r51, %r50, %r89, %r39;
	mul.wide.s32 	%rd26, %r51, 4;
	add.s64 	%rd27, %rd66, %rd26;
	ld.global.nc.f32 	%f201, [%rd27];
	and.b32  	%r52, %r26, 1920;
	or.b32  	%r53, %r52, %r39;
	shl.b32 	%r54, %r53, 2;
	add.s32 	%r55, %r42, %r54;
	st.shared.f32 	[%r55], %f201;
	shr.u32 	%r56, %r32, 7;
	mad.lo.s32 	%r57, %r56, %r89, %r39;
	mul.wide.s32 	%rd28, %r57, 4;
	add.s64 	%rd29, %rd66, %rd28;
	ld.global.nc.f32 	%f202, [%rd29];
	and.b32  	%r58, %r32, 1920;
	or.b32  	%r59, %r58, %r39;
	shl.b32 	%r60, %r59, 2;
	add.s32 	%r61, %r42, %r60;
	st.shared.f32 	[%r61], %f202;
	bar.sync 	0;
	shl.b32 	%r62, %r11, 1;
	and.b32  	%r63, %r62, 2016;
	add.s32 	%r64, %r18, %r63;
	ld.shared.v4.f32 	{%f203, %f204, %f205, %f206}, [%r64];
	shl.b32 	%r65, %r11, 5;
	and.b32  	%r66, %r65, 480;
	add.s32 	%r67, %r42, %r66;
	ld.shared.v4.f32 	{%f207, %f208, %f209, %f210}, [%r67];
	fma.rn.f32 	%f211, %f203, %f207, %f906;
	fma.rn.f32 	%f212, %f203, %f208, %f905;
	fma.rn.f32 	%f213, %f203, %f209, %f904;
	fma.rn.f32 	%f214, %f203, %f210, %f903;
	ld.shared.v4.f32 	{%f215, %f216, %f217, %f218}, [%r67+16];
	fma.rn.f32 	%f219, %f203, %f215, %f902;
	fma.rn.f32 	%f220, %f203, %f216, %f901;
	fma.rn.f32 	%f221, %f203, %f217, %f900;
	fma.rn.f32 	%f222, %f203, %f218, %f899;
	fma.rn.f32 	%f223, %f204, %f207, %f898;
	fma.rn.f32 	%f224, %f204, %f208, %f897;
	fma.rn.f32 	%f225, %f204, %f209, %f896;
	fma.rn.f32 	%f226, %f204, %f210, %f895;
	fma.rn.f32 	%f227, %f204, %f215, %f894;
	fma.rn.f32 	%f228, %f204, %f216, %f893;
	fma.rn.f32 	%f229, %f204, %f217, %f892;
	fma.rn.f32 	%f230, %f204, %f218, %f891;
	fma.rn.f32 	%f231, %f205, %f207, %f890;
	fma.rn.f32 	%f232, %f205, %f208, %f889;
	fma.rn.f32 	%f233, %f205, %f209, %f888;
	fma.rn.f32 	%f234, %f205, %f210, %f887;
	fma.rn.f32 	%f235, %f205, %f215, %f886;
	fma.rn.f32 	%f236, %f205, %f216, %f885;
	fma.rn.f32 	%f237, %f205, %f217, %f884;
	fma.rn.f32 	%f238, %f205, %f218, %f883;
	fma.rn.f32 	%f239, %f206, %f207, %f882;
	fma.rn.f32 	%f240, %f206, %f208, %f881;
	fma.rn.f32 	%f241, %f206, %f209, %f880;
	fma.rn.f32 	%f242, %f206, %f210, %f879;
	fma.rn.f32 	%f243, %f206, %f215, %f878;
	fma.rn.f32 	%f244, %f206, %f216, %f877;
	fma.rn.f32 	%f245, %f206, %f217, %f876;
	fma.rn.f32 	%f246, %f206, %f218, %f875;
	ld.shared.v4.f32 	{%f247, %f248, %f249, %f250}, [%r64+16];
	fma.rn.f32 	%f251, %f247, %f207, %f874;
	fma.rn.f32 	%f252, %f247, %f208, %f873;
	fma.rn.f32 	%f253, %f247, %f209, %f872;
	fma.rn.f32 	%f254, %f247, %f210, %f871;
	fma.rn.f32 	%f255, %f247, %f215, %f870;
	fma.rn.f32 	%f256, %f247, %f216, %f869;
	fma.rn.f32 	%f257, %f247, %f217, %f868;
	fma.rn.f32 	%f258, %f247, %f218, %f867;
	fma.rn.f32 	%f259, %f248, %f207, %f866;
	fma.rn.f32 	%f260, %f248, %f208, %f865;
	fma.rn.f32 	%f261, %f248, %f209, %f864;
	fma.rn.f32 	%f262, %f248, %f210, %f863;
	fma.rn.f32 	%f263, %f248, %f215, %f862;
	fma.rn.f32 	%f264, %f248, %f216, %f861;
	fma.rn.f32 	%f265, %f248, %f217, %f860;
	fma.rn.f32 	%f266, %f248, %f218, %f859;
	fma.rn.f32 	%f267, %f249, %f207, %f858;
	fma.rn.f32 	%f268, %f249, %f208, %f857;
	fma.rn.f32 	%f269, %f249, %f209, %f856;
	fma.rn.f32 	%f270, %f249, %f210, %f855;
	fma.rn.f32 	%f271, %f249, %f215, %f854;
	fma.rn.f32 	%f272, %f249, %f216, %f853;
	fma.rn.f32 	%f273, %f249, %f217, %f852;
	fma.rn.f32 	%f274, %f249, %f218, %f851;
	fma.rn.f32 	%f275, %f250, %f207, %f850;
	fma.rn.f32 	%f276, %f250, %f208, %f849;
	fma.rn.f32 	%f277, %f250, %f209, %f848;
	fma.rn.f32 	%f278, %f250, %f210, %f847;
	fma.rn.f32 	%f279, %f250, %f215, %f846;
	fma.rn.f32 	%f280, %f250, %f216, %f845;
	fma.rn.f32 	%f281, %f250, %f217, %f844;
	fma.rn.f32 	%f282, %f250, %f218, %f843;
	ld.shared.v4.f32 	{%f283, %f284, %f285, %f286}, [%r64+528];
	ld.shared.v4.f32 	{%f287, %f288, %f289, %f290}, [%r67+512];
	fma.rn.f32 	%f291, %f283, %f287, %f211;
	fma.rn.f32 	%f292, %f283, %f288, %f212;
	fma.rn.f32 	%f293, %f283, %f289, %f213;
	fma.rn.f32 	%f294, %f283, %f290, %f214;
	ld.shared.v4.f32 	{%f295, %f296, %f297, %f298}, [%r67+528];
	fma.rn.f32 	%f299, %f283, %f295, %f219;
	fma.rn.f32 	%f300, %f283, %f296, %f220;
	fma.rn.f32 	%f301, %f283, %f297, %f221;
	fma.rn.f32 	%f302, %f283, %f298, %f222;
	fma.rn.f32 	%f303, %f284, %f287, %f223;
	fma.rn.f32 	%f304, %f284, %f288, %f224;
	fma.rn.f32 	%f305, %f284, %f289, %f225;
	fma.rn.f32 	%f306, %f284, %f290, %f226;
	fma.rn.f32 	%f307, %f284, %f295, %f227;
	fma.rn.f32 	%f308, %f284, %f296, %f228;
	fma.rn.f32 	%f309, %f284, %f297, %f229;
	fma.rn.f32 	%f310, %f284, %f298, %f230;
	fma.rn.f32 	%f311, %f285, %f287, %f231;
	fma.rn.f32 	%f312, %f285, %f288, %f232;
	fma.rn.f32 	%f313, %f285, %f289, %f233;
	fma.rn.f32 	%f314, %f285, %f290, %f234;
	fma.rn.f32 	%f315, %f285, %f295, %f235;
	fma.rn.f32 	%f316, %f285, %f296, %f236;
	fma.rn.f32 	%f317, %f285, %f297, %f237;
	fma.rn.f32 	%f318, %f285, %f298, %f238;
	fma.rn.f32 	%f319, %f286, %f287, %f239;
	fma.rn.f32 	%f320, %f286, %f288, %f240;
	fma.rn.f32 	%f321, %f286, %f289, %f241;
	fma.rn.f32 	%f322, %f286, %f290, %f242;
	fma.rn.f32 	%f323, %f286, %f295, %f243;
	fma.rn.f32 	%f324, %f286, %f296, %f244;
	fma.rn.f32 	%f325, %f286, %f297, %f245;
	fma.rn.f32 	%f326, %f286, %f298, %f246;
	ld.shared.v4.f32 	{%f327, %f328, %f329, %f330}, [%r64+544];
	fma.rn.f32 	%f331, %f327, %f287, %f251;
	fma.rn.f32 	%f332, %f327, %f288, %f252;
	fma.rn.f32 	%f333, %f327, %f289, %f253;
	fma.rn.f32 	%f334, %f327, %f290, %f254;
	fma.rn.f32 	%f335, %f327, %f295, %f255;
	fma.rn.f32 	%f336, %f327, %f296, %f256;
	fma.rn.f32 	%f337, %f327, %f297, %f257;
	fma.rn.f32 	%f338, %f327, %f298, %f258;
	fma.rn.f32 	%f339, %f328, %f287, %f259;
	fma.rn.f32 	%f340, %f328, %f288, %f260;
	fma.rn.f32 	%f341, %f328, %f289, %f261;
	fma.rn.f32 	%f342, %f328, %f290, %f262;
	fma.rn.f32 	%f343, %f328, %f295, %f263;
	fma.rn.f32 	%f344, %f328, %f296, %f264;
	fma.rn.f32 	%f345, %f328, %f297, %f265;
	fma.rn.f32 	%f346, %f328, %f298, %f266;
	fma.rn.f32 	%f347, %f329, %f287, %f267;
	fma.rn.f32 	%f348, %f329, %f288, %f268;
	fma.rn.f32 	%f349, %f329, %f289, %f269;
	fma.rn.f32 	%f350, %f329, %f290, %f270;
	fma.rn.f32 	%f351, %f329, %f295, %f271;
	fma.rn.f32 	%f352, %f329, %f296, %f272;
	fma.rn.f32 	%f353, %f329, %f297, %f273;
	fma.rn.f32 	%f354, %f329, %f298, %f274;
	fma.rn.f32 	%f355, %f330, %f287, %f275;
	fma.rn.f32 	%f356, %f330, %f288, %f276;
	fma.rn.f32 	%f357, %f330, %f289, %f277;
	fma.rn.f32 	%f358, %f330, %f290, %f278;
	fma.rn.f32 	%f359, %f330, %f295, %f279;
	fma.rn.f32 	%f360, %f330, %f296, %f280;
	fma.rn.f32 	%f361, %f330, %f297, %f281;
	fma.rn.f32 	%f362, %f330, %f298, %f282;
	ld.shared.v4.f32 	{%f363, %f364, %f365, %f366}, [%r64+1056];
	ld.shared.v4.f32 	{%f367, %f368, %f369, %f370}, [%r67+1024];
	fma.rn.f32 	%f371, %f363, %f367, %f291;
	fma.rn.f32 	%f372, %f363, %f368, %f292;
	fma.rn.f32 	%f373, %f363, %f369, %f293;
	fma.rn.f32 	%f374, %f363, %f370, %f294;
	ld.shared.v4.f32 	{%f375, %f376, %f377, %f378}, [%r67+1040];
	fma.rn.f32 	%f379, %f363, %f375, %f299;
	fma.rn.f32 	%f380, %f363, %f376, %f300;
	fma.rn.f32 	%f381, %f363, %f377, %f301;
	fma.rn.f32 	%f382, %f363, %f378, %f302;
	fma.rn.f32 	%f383, %f364, %f367, %f303;
	fma.rn.f32 	%f384, %f364, %f368, %f304;
	fma.rn.f32 	%f385, %f364, %f369, %f305;
	fma.rn.f32 	%f386, %f364, %f370, %f306;
	fma.rn.f32 	%f387, %f364, %f375, %f307;
	fma.rn.f32 	%f388, %f364, %f376, %f308;
	fma.rn.f32 	%f389, %f364, %f377, %f309;
	fma.rn.f32 	%f390, %f364, %f378, %f310;
	fma.rn.f32 	%f391, %f365, %f367, %f311;
	fma.rn.f32 	%f392, %f365, %f368, %f312;
	fma.rn.f32 	%f393, %f365, %f369, %f313;
	fma.rn.f32 	%f394, %f365, %f370, %f314;
	fma.rn.f32 	%f395, %f365, %f375, %f315;
	fma.rn.f32 	%f396, %f365, %f376, %f316;
	fma.rn.f32 	%f397, %f365, %f377, %f317;
	fma.rn.f32 	%f398, %f365, %f378, %f318;
	fma.rn.f32 	%f399, %f366, %f367, %f319;
	fma.rn.f32 	%f400, %f366, %f368, %f320;
	fma.rn.f32 	%f401, %f366, %f369, %f321;
	fma.rn.f32 	%f402, %f366, %f370, %f322;
	fma.rn.f32 	%f403, %f366, %f375, %f323;
	fma.rn.f32 	%f404, %f366, %f376, %f324;
	fma.rn.f32 	%f405, %f366, %f377, %f325;
	fma.rn.f32 	%f406, %f366, %f378, %f326;
	ld.shared.v4.f32 	{%f407, %f408, %f409, %f410}, [%r64+1072];
	fma.rn.f32 	%f411, %f407, %f367, %f331;
	fma.rn.f32 	%f412, %f407, %f368, %f332;
	fma.rn.f32 	%f413, %f407, %f369, %f333;
	fma.rn.f32 	%f414, %f407, %f370, %f334;
	fma.rn.f32 	%f415, %f407, %f375, %f335;
	fma.rn.f32 	%f416, %f407, %f376, %f336;
	fma.rn.f32 	%f417, %f407, %f377, %f337;
	fma.rn.f32 	%f418, %f407, %f378, %f338;
	fma.rn.f32 	%f419, %f408, %f367, %f339;
	fma.rn.f32 	%f420, %f408, %f368, %f340;
	fma.rn.f32 	%f421, %f408, %f369, %f341;
	fma.rn.f32 	%f422, %f408, %f370, %f342;
	fma.rn.f32 	%f423, %f408, %f375, %f343;
	fma.rn.f32 	%f424, %f408, %f376, %f344;
	fma.rn.f32 	%f425, %f408, %f377, %f345;
	fma.rn.f32 	%f426, %f408, %f378, %f346;
	fma.rn.f32 	%f427, %f409, %f367, %f347;
	fma.rn.f32 	%f428, %f409, %f368, %f348;
	fma.rn.f32 	%f429, %f409, %f369, %f349;
	fma.rn.f32 	%f430, %f409, %f370, %f350;
	fma.rn.f32 	%f431, %f409, %f375, %f351;
	fma.rn.f32 	%f432, %f409, %f376, %f352;
	fma.rn.f32 	%f433, %f409, %f377, %f353;
	fma.rn.f32 	%f434, %f409, %f378, %f354;
	fma.rn.f32 	%f435, %f410, %f367, %f355;
	fma.rn.f32 	%f436, %f410, %f368, %f356;
	fma.rn.f32 	%f437, %f410, %f369, %f357;
	fma.rn.f32 	%f438, %f410, %f370, %f358;
	fma.rn.f32 	%f439, %f410, %f375, %f359;
	fma.rn.f32 	%f440, %f410, %f376, %f360;
	fma.rn.f32 	%f441, %f410, %f377, %f361;
	fma.rn.f32 	%f442, %f410, %f378, %f362;
	ld.shared.v4.f32 	{%f443, %f444, %f445, %f446}, [%r64+1584];
	ld.shared.v4.f32 	{%f447, %f448, %f449, %f450}, [%r67+1536];
	fma.rn.f32 	%f451, %f443, %f447, %f371;
	fma.rn.f32 	%f452, %f443, %f448, %f372;
	fma.rn.f32 	%f453, %f443, %f449, %f373;
	fma.rn.f32 	%f454, %f443, %f450, %f374;
	ld.shared.v4.f32 	{%f455, %f456, %f457, %f458}, [%r67+1552];
	fma.rn.f32 	%f459, %f443, %f455, %f379;
	fma.rn.f32 	%f460, %f443, %f456, %f380;
	fma.rn.f32 	%f461, %f443, %f457, %f381;
	fma.rn.f32 	%f462, %f443, %f458, %f382;
	fma.rn.f32 	%f463, %f444, %f447, %f383;
	fma.rn.f32 	%f464, %f444, %f448, %f384;
	fma.rn.f32 	%f465, %f444, %f449, %f385;
	fma.rn.f32 	%f466, %f444, %f450, %f386;
	fma.rn.f32 	%f467, %f444, %f455, %f387;
	fma.rn.f32 	%f468, %f444, %f456, %f388;
	fma.rn.f32 	%f469, %f444, %f457, %f389;
	fma.rn.f32 	%f470, %f444, %f458, %f390;
	fma.rn.f32 	%f471, %f445, %f447, %f391;
	fma.rn.f32 	%f472, %f445, %f448, %f392;
	fma.rn.f32 	%f473, %f445, %f449, %f393;
	fma.rn.f32 	%f474, %f445, %f450, %f394;
	fma.rn.f32 	%f475, %f445, %f455, %f395;
	fma.rn.f32 	%f476, %f445, %f456, %f396;
	fma.rn.f32 	%f477, %f445, %f457, %f397;
	fma.rn.f32 	%f478, %f445, %f458, %f398;
	fma.rn.f32 	%f479, %f446, %f447, %f399;
	fma.rn.f32 	%f480, %f446, %f448, %f400;
	fma.rn.f32 	%f481, %f446, %f449, %f401;
	fma.rn.f32 	%f482, %f446, %f450, %f402;
	fma.rn.f32 	%f483, %f446, %f455, %f403;
	fma.rn.f32 	%f484, %f446, %f456, %f404;
	fma.rn.f32 	%f485, %f446, %f457, %f405;
	fma.rn.f32 	%f486, %f446, %f458, %f406;
	ld.shared.v4.f32 	{%f487, %f488, %f489, %f490}, [%r64+1600];
	fma.rn.f32 	%f491, %f487, %f447, %f411;
	fma.rn.f32 	%f492, %f487, %f448, %f412;
	fma.rn.f32 	%f493, %f487, %f449, %f413;
	fma.rn.f32 	%f494, %f487, %f450, %f414;
	fma.rn.f32 	%f495, %f487, %f455, %f415;
	fma.rn.f32 	%f496, %f487, %f456, %f416;
	fma.rn.f32 	%f497, %f487, %f457, %f417;
	fma.rn.f32 	%f498, %f487, %f458, %f418;
	fma.rn.f32 	%f499, %f488, %f447, %f419;
	fma.rn.f32 	%f500, %f488, %f448, %f420;
	fma.rn.f32 	%f501, %f488, %f449, %f421;
	fma.rn.f32 	%f502, %f488, %f450, %f422;
	fma.rn.f32 	%f503, %f488, %f455, %f423;
	fma.rn.f32 	%f504, %f488, %f456, %f424;
	fma.rn.f32 	%f505, %f488, %f457, %f425;
	fma.rn.f32 	%f506, %f488, %f458, %f426;
	fma.rn.f32 	%f507, %f489, %f447, %f427;
	fma.rn.f32 	%f508, %f489, %f448, %f428;
	fma.rn.f32 	%f509, %f489, %f449, %f429;
	fma.rn.f32 	%f510, %f489, %f450, %f430;
	fma.rn.f32 	%f511, %f489, %f455, %f431;
	fma.rn.f32 	%f512, %f489, %f456, %f432;
	fma.rn.f32 	%f513, %f489, %f457, %f433;
	fma.rn.f32 	%f514, %f489, %f458, %f434;
	fma.rn.f32 	%f515, %f490, %f447, %f435;
	fma.rn.f32 	%f516, %f490, %f448, %f436;
	fma.rn.f32 	%f517, %f490, %f449, %f437;
	fma.rn.f32 	%f518, %f490, %f450, %f438;
	fma.rn.f32 	%f519, %f490, %f455, %f439;
	fma.rn.f32 	%f520, %f490, %f456, %f440;
	fma.rn.f32 	%f521, %f490, %f457, %f441;
	fma.rn.f32 	%f522, %f490, %f458, %f442;
	ld.shared.v4.f32 	{%f523, %f524, %f525, %f526}, [%r64+2112];
	ld.shared.v4.f32 	{%f527, %f528, %f529, %f530}, [%r67+2048];
	fma.rn.f32 	%f531, %f523, %f527, %f451;
	fma.rn.f32 	%f532, %f523, %f528, %f452;
	fma.rn.f32 	%f533, %f523, %f529, %f453;
	fma.rn.f32 	%f534, %f523, %f530, %f454;
	ld.shared.v4.f32 	{%f535, %f536, %f537, %f538}, [%r67+2064];
	fma.rn.f32 	%f539, %f523, %f535, %f459;
	fma.rn.f32 	%f540, %f523, %f536, %f460;
	fma.rn.f32 	%f541, %f523, %f537, %f461;
	fma.rn.f32 	%f542, %f523, %f538, %f462;
	fma.rn.f32 	%f543, %f524, %f527, %f463;
	fma.rn.f32 	%f544, %f524, %f528, %f464;
	fma.rn.f32 	%f545, %f524, %f529, %f465;
	fma.rn.f32 	%f546, %f524, %f530, %f466;
	fma.rn.f32 	%f547, %f524, %f535, %f467;
	fma.rn.f32 	%f548, %f524, %f536, %f468;
	fma.rn.f32 	%f549, %f524, %f537, %f469;
	fma.rn.f32 	%f550, %f524, %f538, %f470;
	fma.rn.f32 	%f551, %f525, %f527, %f471;
	fma.rn.f32 	%f552, %f525, %f528, %f472;
	fma.rn.f32 	%f553, %f525, %f529, %f473;
	fma.rn.f32 	%f554, %f525, %f530, %f474;
	fma.rn.f32 	%f555, %f525, %f535, %f475;
	fma.rn.f32 	%f556, %f525, %f536, %f476;
	fma.rn.f32 	%f557, %f525, %f537, %f477;
	fma.rn.f32 	%f558, %f525, %f538, %f478;
	fma.rn.f32 	%f559, %f526, %f527, %f479;
	fma.rn.f32 	%f560, %f526, %f528, %f480;
	fma.rn.f32 	%f561, %f526, %f529, %f481;
	fma.rn.f32 	%f562, %f526, %f530, %f482;
	fma.rn.f32 	%f563, %f526, %f535, %f483;
	fma.rn.f32 	%f564, %f526, %f536, %f484;
	fma.rn.f32 	%f565, %f526, %f537, %f485;
	fma.rn.f32 	%f566, %f526, %f538, %f486;
	ld.shared.v4.f32 	{%f567, %f568, %f569, %f570}, [%r64+2128];
	fma.rn.f32 	%f571, %f567, %f527, %f491;
	fma.rn.f32 	%f572, %f567, %f528, %f492;
	fma.rn.f32 	%f573, %f567, %f529, %f493;
	fma.rn.f32 	%f574, %f567, %f530, %f494;
	fma.rn.f32 	%f575, %f567, %f535, %f495;
	fma.rn.f32 	%f576, %f567, %f536, %f496;
	fma.rn.f32 	%f577, %f567, %f537, %f497;
	fma.rn.f32 	%f578, %f567, %f538, %f498;
	fma.rn.f32 	%f579, %f568, %f527, %f499;
	fma.rn.f32 	%f580, %f568, %f528, %f500;
	fma.rn.f32 	%f581, %f568, %f529, %f501;
	fma.rn.f32 	%f582, %f568, %f530, %f502;
	fma.rn.f32 	%f583, %f568, %f535, %f503;
	fma.rn.f32 	%f584, %f568, %f536, %f504;
	fma.rn.f32 	%f585, %f568, %f537, %f505;
	fma.rn.f32 	%f586, %f568, %f538, %f506;
	fma.rn.f32 	%f587, %f569, %f527, %f507;
	fma.rn.f32 	%f588, %f569, %f528, %f508;
	fma.rn.f32 	%f589, %f569, %f529, %f509;
	fma.rn.f32 	%f590, %f569, %f530, %f510;
	fma.rn.f32 	%f591, %f569, %f535, %f511;
	fma.rn.f32 	%f592, %f569, %f536, %f512;
	fma.rn.f32 	%f593, %f569, %f537, %f513;
	fma.rn.f32 	%f594, %f569, %f538, %f514;
	fma.rn.f32 	%f595, %f570, %f527, %f515;
	fma.rn.f32 	%f596, %f570, %f528, %f516;
	fma.rn.f32 	%f597, %f570, %f529, %f517;
	fma.rn.f32 	%f598, %f570, %f530, %f518;
	fma.rn.f32 	%f599, %f570, %f535, %f519;
	fma.rn.f32 	%f600, %f570, %f536, %f520;
	fma.rn.f32 	%f601, %f570, %f537, %f521;
	fma.rn.f32 	%f602, %f570, %f538, %f522;
	ld.shared.v4.f32 	{%f603, %f604, %f605, %f606}, [%r64+2640];
	ld.shared.v4.f32 	{%f607, %f608, %f609, %f610}, [%r67+2560];
	fma.rn.f32 	%f611, %f603, %f607, %f531;
	fma.rn.f32 	%f612, %f603, %f608, %f532;
	fma.rn.f32 	%f613, %f603, %f609, %f533;
	fma.rn.f32 	%f614, %f603, %f610, %f534;
	ld.shared.v4.f32 	{%f615, %f616, %f617, %f618}, [%r67+2576];
	fma.rn.f32 	%f619, %f603, %f615, %f539;
	fma.rn.f32 	%f620, %f603, %f616, %f540;
	fma.rn.f32 	%f621, %f603, %f617, %f541;
	fma.rn.f32 	%f622, %f603, %f618, %f542;
	fma.rn.f32 	%f623, %f604, %f607, %f543;
	fma.rn.f32 	%f624, %f604, %f608, %f544;
	fma.rn.f32 	%f625, %f604, %f609, %f545;
	fma.rn.f32 	%f626, %f604, %f610, %f546;
	fma.rn.f32 	%f627, %f604, %f615, %f547;
	fma.rn.f32 	%f628, %f604, %f616, %f548;
	fma.rn.f32 	%f629, %f604, %f617, %f549;
	fma.rn.f32 	%f630, %f604, %f618, %f550;
	fma.rn.f32 	%f631, %f605, %f607, %f551;
	fma.rn.f32 	%f632, %f605, %f608, %f552;
	fma.rn.f32 	%f633, %f605, %f609, %f553;
	fma.rn.f32 	%f634, %f605, %f610, %f554;
	fma.rn.f32 	%f635, %f605, %f615, %f555;
	fma.rn.f32 	%f636, %f605, %f616, %f556;
	fma.rn.f32 	%f637, %f605, %f617, %f557;
	fma.rn.f32 	%f638, %f605, %f618, %f558;
	fma.rn.f32 	%f639, %f606, %f607, %f559;
	fma.rn.f32 	%f640, %f606, %f608, %f560;
	fma.rn.f32 	%f641, %f606, %f609, %f561;
	fma.rn.f32 	%f642, %f606, %f610, %f562;
	fma.rn.f32 	%f643, %f606, %f615, %f563;
	fma.rn.f32 	%f644, %f606, %f616, %f564;
	fma.rn.f32 	%f645, %f606, %f617, %f565;
	fma.rn.f32 	%f646, %f606, %f618, %f566;
	ld.shared.v4.f32 	{%f647, %f648, %f649, %f650}, [%r64+2656];
	fma.rn.f32 	%f651, %f647, %f607, %f571;
	fma.rn.f32 	%f652, %f647, %f608, %f572;
	fma.rn.f32 	%f653, %f647, %f609, %f573;
	fma.rn.f32 	%f654, %f647, %f610, %f574;
	fma.rn.f32 	%f655, %f647, %f615, %f575;
	fma.rn.f32 	%f656, %f647, %f616, %f576;
	fma.rn.f32 	%f657, %f647, %f617, %f577;
	fma.rn.f32 	%f658, %f647, %f618, %f578;
	fma.rn.f32 	%f659, %f648, %f607, %f579;
	fma.rn.f32 	%f660, %f648, %f608, %f580;
	fma.rn.f32 	%f661, %f648, %f609, %f581;
	fma.rn.f32 	%f662, %f648, %f610, %f582;
	fma.rn.f32 	%f663, %f648, %f615, %f583;
	fma.rn.f32 	%f664, %f648, %f616, %f584;
	fma.rn.f32 	%f665, %f648, %f617, %f585;
	fma.rn.f32 	%f666, %f648, %f618, %f586;
	fma.rn.f32 	%f667, %f649, %f607, %f587;
	fma.rn.f32 	%f668, %f649, %f608, %f588;
	fma.rn.f32 	%f669, %f649, %f609, %f589;
	fma.rn.f32 	%f670, %f649, %f610, %f590;
	fma.rn.f32 	%f671, %f649, %f615, %f591;
	fma.rn.f32 	%f672, %f649, %f616, %f592;
	fma.rn.f32 	%f673, %f649, %f617, %f593;
	fma.rn.f32 	%f674, %f649, %f618, %f594;
	fma.rn.f32 	%f675, %f650, %f607, %f595;
	fma.rn.f32 	%f676, %f650, %f608, %f596;
	fma.rn.f32 	%f677, %f650, %f609, %f597;
	fma.rn.f32 	%f678, %f650, %f610, %f598;
	fma.rn.f32 	%f679, %f650, %f615, %f599;
	fma.rn.f32 	%f680, %f650, %f616, %f600;
	fma.rn.f32 	%f681, %f650, %f617, %f601;
	fma.rn.f32 	%f682, %f650, %f618, %f602;
	ld.shared.v4.f32 	{%f683, %f684, %f685, %f686}, [%r64+3168];
	ld.shared.v4.f32 	{%f687, %f688, %f689, %f690}, [%r67+3072];
	fma.rn.f32 	%f691, %f683, %f687, %f611;
	fma.rn.f32 	%f692, %f683, %f688, %f612;
	fma.rn.f32 	%f693, %f683, %f689, %f613;
	fma.rn.f32 	%f694, %f683, %f690, %f614;
	ld.shared.v4.f32 	{%f695, %f696, %f697, %f698}, [%r67+3088];
	fma.rn.f32 	%f699, %f683, %f695, %f619;
	fma.rn.f32 	%f700, %f683, %f696, %f620;
	fma.rn.f32 	%f701, %f683, %f697, %f621;
	fma.rn.f32 	%f702, %f683, %f698, %f622;
	fma.rn.f32 	%f703, %f684, %f687, %f623;
	fma.rn.f32 	%f704, %f684, %f688, %f624;
	fma.rn.f32 	%f705, %f684, %f689, %f625;
	fma.rn.f32 	%f706, %f684, %f690, %f626;
	fma.rn.f32 	%f707, %f684, %f695, %f627;
	fma.rn.f32 	%f708, %f684, %f696, %f628;
	fma.rn.f32 	%f709, %f684, %f697, %f629;
	fma.rn.f32 	%f710, %f684, %f698, %f630;
	fma.rn.f32 	%f711, %f685, %f687, %f631;
	fma.rn.f32 	%f712, %f685, %f688, %f632;
	fma.rn.f32 	%f713, %f685, %f689, %f633;
	fma.rn.f32 	%f714, %f685, %f690, %f634;
	fma.rn.f32 	%f715, %f685, %f695, %f635;
	fma.rn.f32 	%f716, %f685, %f696, %f636;
	fma.rn.f32 	%f717, %f685, %f697, %f637;
	fma.rn.f32 	%f718, %f685, %f698, %f638;
	fma.rn.f32 	%f719, %f686, %f687, %f639;
	fma.rn.f32 	%f720, %f686, %f688, %f640;
	fma.rn.f32 	%f721, %f686, %f689, %f641;
	fma.rn.f32 	%f722, %f686, %f690, %f642;
	fma.rn.f32 	%f723, %f686, %f695, %f643;
	fma.rn.f32 	%f724, %f686, %f696, %f644;
	fma.rn.f32 	%f725, %f686, %f697, %f645;
	fma.rn.f32 	%f726, %f686, %f698, %f646;
	ld.shared.v4.f32 	{%f727, %f728, %f729, %f730}, [%r64+3184];
	fma.rn.f32 	%f731, %f727, %f687, %f651;
	fma.rn.f32 	%f732, %f727, %f688, %f652;
	fma.rn.f32 	%f733, %f727, %f689, %f653;
	fma.rn.f32 	%f734, %f727, %f690, %f654;
	fma.rn.f32 	%f735, %f727, %f695, %f655;
	fma.rn.f32 	%f736, %f727, %f696, %f656;
	fma.rn.f32 	%f737, %f727, %f697, %f657;
	fma.rn.f32 	%f738, %f727, %f698, %f658;
	fma.rn.f32 	%f739, %f728, %f687, %f659;
	fma.rn.f32 	%f740, %f728, %f688, %f660;
	fma.rn.f32 	%f741, %f728, %f689, %f661;
	fma.rn.f32 	%f742, %f728, %f690, %f662;
	fma.rn.f32 	%f743, %f728, %f695, %f663;
	fma.rn.f32 	%f744, %f728, %f696, %f664;
	fma.rn.f32 	%f745, %f728, %f697, %f665;
	fma.rn.f32 	%f746, %f728, %f698, %f666;
	fma.rn.f32 	%f747, %f729, %f687, %f667;
	fma.rn.f32 	%f748, %f729, %f688, %f668;
	fma.rn.f32 	%f749, %f729, %f689, %f669;
	fma.rn.f32 	%f750, %f729, %f690, %f670;
	fma.rn.f32 	%f751, %f729, %f695, %f671;
	fma.rn.f32 	%f752, %f729, %f696, %f672;
	fma.rn.f32 	%f753, %f729, %f697, %f673;
	fma.rn.f32 	%f754, %f729, %f698, %f674;
	fma.rn.f32 	%f755, %f730, %f687, %f675;
	fma.rn.f32 	%f756, %f730, %f688, %f676;
	fma.rn.f32 	%f757, %f730, %f689, %f677;
	fma.rn.f32 	%f758, %f730, %f690, %f678;
	fma.rn.f32 	%f759, %f730, %f695, %f679;
	fma.rn.f32 	%f760, %f730, %f696, %f680;
	fma.rn.f32 	%f761, %f730, %f697, %f681;
	fma.rn.f32 	%f762, %f730, %f698, %f682;
	ld.shared.v4.f32 	{%f763, %f764, %f765, %f766}, [%r64+3696];
	ld.shared.v4.f32 	{%f767, %f768, %f769, %f770}, [%r67+3584];
	fma.rn.f32 	%f906, %f763, %f767, %f691;
	fma.rn.f32 	%f905, %f763, %f768, %f692;
	fma.rn.f32 	%f904, %f763, %f769, %f693;
	fma.rn.f32 	%f903, %f763, %f770, %f694;
	ld.shared.v4.f32 	{%f771, %f772, %f773, %f774}, [%r67+3600];
	fma.rn.f32 	%f902, %f763, %f771, %f699;
	fma.rn.f32 	%f901, %f763, %f772, %f700;
	fma.rn.f32 	%f900, %f763, %f773, %f701;
	fma.rn.f32 	%f899, %f763, %f774, %f702;
	fma.rn.f32 	%f898, %f764, %f767, %f703;
	fma.rn.f32 	%f897, %f764, %f768, %f704;
	fma.rn.f32 	%f896, %f764, %f769, %f705;
	fma.rn.f32 	%f895, %f764, %f770, %f706;
	fma.rn.f32 	%f894, %f764, %f771, %f707;
	fma.rn.f32 	%f893, %f764, %f772, %f708;
	fma.rn.f32 	%f892, %f764, %f773, %f709;
	fma.rn.f32 	%f891, %f764, %f774, %f710;
	fma.rn.f32 	%f890, %f765, %f767, %f711;
	fma.rn.f32 	%f889, %f765, %f768, %f712;
	fma.rn.f32 	%f888, %f765, %f769, %f713;
	fma.rn.f32 	%f887, %f765, %f770, %f714;
	fma.rn.f32 	%f886, %f765, %f771, %f715;
	fma.rn.f32 	%f885, %f765, %f772, %f716;
	fma.rn.f32 	%f884, %f765, %f773, %f717;
	fma.rn.f32 	%f883, %f765, %f774, %f718;
	fma.rn.f32 	%f882, %f766, %f767, %f719;
	fma.rn.f32 	%f881, %f766, %f768, %f720;
	fma.rn.f32 	%f880, %f766, %f769, %f721;
	fma.rn.f32 	%f879, %f766, %f770, %f722;
	fma.rn.f32 	%f878, %f766, %f771, %f723;
	fma.rn.f32 	%f877, %f766, %f772, %f724;
	fma.rn.f32 	%f876, %f766, %f773, %f725;
	fma.rn.f32 	%f875, %f766, %f774, %f726;
	ld.shared.v4.f32 	{%f775, %f776, %f777, %f778}, [%r64+3712];
	fma.rn.f32 	%f874, %f775, %f767, %f731;
	fma.rn.f32 	%f873, %f775, %f768, %f732;
	fma.rn.f32 	%f872, %f775, %f769, %f733;
	fma.rn.f32 	%f871, %f775, %f770, %f734;
	fma.rn.f32 	%f870, %f775, %f771, %f735;
	fma.rn.f32 	%f869, %f775, %f772, %f736;
	fma.rn.f32 	%f868, %f775, %f773, %f737;
	fma.rn.f32 	%f867, %f775, %f774, %f738;
	fma.rn.f32 	%f866, %f776, %f767, %f739;
	fma.rn.f32 	%f865, %f776, %f768, %f740;
	fma.rn.f32 	%f864, %f776, %f769, %f741;
	fma.rn.f32 	%f863, %f776, %f770, %f742;
	fma.rn.f32 	%f862, %f776, %f771, %f743;
	fma.rn.f32 	%f861, %f776, %f772, %f744;
	fma.rn.f32 	%f860, %f776, %f773, %f745;
	fma.rn.f32 	%f859, %f776, %f774, %f746;
	fma.rn.f32 	%f858, %f777, %f767, %f747;
	fma.rn.f32 	%f857, %f777, %f768, %f748;
	fma.rn.f32 	%f856, %f777, %f769, %f749;
	fma.rn.f32 	%f855, %f777, %f770, %f750;
	fma.rn.f32 	%f854, %f777, %f771, %f751;
	fma.rn.f32 	%f853, %f777, %f772, %f752;
	fma.rn.f32 	%f852, %f777, %f773, %f753;
	fma.rn.f32 	%f851, %f777, %f774, %f754;
	fma.rn.f32 	%f850, %f778, %f767, %f755;
	fma.rn.f32 	%f849, %f778, %f768, %f756;
	fma.rn.f32 	%f848, %f778, %f769, %f757;
	fma.rn.f32 	%f847, %f778, %f770, %f758;
	fma.rn.f32 	%f846, %f778, %f771, %f759;
	fma.rn.f32 	%f845, %f778, %f772, %f760;
	fma.rn.f32 	%f844, %f778, %f773, %f761;
	fma.rn.f32 	%f843, %f778, %f774, %f762;
	add.s64 	%rd67, %rd67, 32;
	bar.sync 	0;
	add.s32 	%r92, %r92, 8;
	shl.b32 	%r68, %r89, 3;
	mul.wide.s32 	%rd30, %r68, 4;
	add.s64 	%rd66, %rd66, %rd30;
	setp.lt.s32 	%p2, %r92, %r91;
	@%p2 bra 	$L__BB0_2;
$L__BB0_3:
	ld.param.u32 	%r90, [_Z27sgemm_2d_blocktiling_kernelILi128ELi128ELi8ELi8ELi8ELi4EEvPfPKfS2_iii_param_4];
	ld.param.u64 	%rd65, [_Z27sgemm_2d_blocktiling_kernelILi128ELi128ELi8ELi8ELi8ELi4EEvPfPKfS2_iii_param_0];
	mov.u32 	%r69, %ctaid.y;
	mul.lo.s32 	%r70, %r69, %r90;
	shl.b32 	%r71, %r70, 7;
	mov.u32 	%r72, %ctaid.x;
	shl.b32 	%r73, %r72, 7;
	add.s32 	%r74, %r71, %r73;
	cvt.u64.u32 	%rd31, %r74;
	cvta.to.global.u64 	%rd32, %rd65;
	mov.u32 	%r75, %tid.x;
	shr.u32 	%r76, %r75, 4;
	shl.b32 	%r77, %r75, 3;
	and.b32  	%r78, %r77, 120;
	mul.lo.s32 	%r79, %r76, %r90;
	shl.b32 	%r80, %r79, 3;
	add.s32 	%r81, %r80, %r78;
	cvt.s64.s32 	%rd33, %r81;
	add.s64 	%rd34, %rd33, %rd31;
	shl.b64 	%rd35, %rd34, 2;
	add.s64 	%rd36, %rd32, %rd35;
	st.global.f32 	[%rd36], %f906;
	st.global.f32 	[%rd36+4], %f905;
	st.global.f32 	[%rd36+8], %f904;
	st.global.f32 	[%rd36+12], %f903;
	st.global.f32 	[%rd36+16], %f902;
	st.global.f32 	[%rd36+20], %f901;
	st.global.f32 	[%rd36+24], %f900;
	st.global.f32 	[%rd36+28], %f899;
	add.s32 	%r82, %r81, %r90;
	cvt.s64.s32 	%rd37, %r82;
	add.s64 	%rd38, %rd37, %rd31;
	shl.b64 	%rd39, %rd38, 2;
	add.s64 	%rd40, %rd32, %rd39;
	st.global.f32 	[%rd40], %f898;
	st.global.f32 	[%rd40+4], %f897;
	st.global.f32 	[%rd40+8], %f896;
	st.global.f32 	[%rd40+12], %f895;
	st.global.f32 	[%rd40+16], %f894;
	st.global.f32 	[%rd40+20], %f893;
	st.global.f32 	[%rd40+24], %f892;
	st.global.f32 	[%rd40+28], %f891;
	add.s32 	%r83, %r82, %r90;
	cvt.s64.s32 	%rd41, %r83;
	add.s64 	%rd42, %rd41, %rd31;
	shl.b64 	%rd43, %rd42, 2;
	add.s64 	%rd44, %rd32, %rd43;
	st.global.f32 	[%rd44], %f890;
	st.global.f32 	[%rd44+4], %f889;
	st.global.f32 	[%rd44+8], %f888;
	st.global.f32 	[%rd44+12], %f887;
	st.global.f32 	[%rd44+16], %f886;
	st.global.f32 	[%rd44+20], %f885;
	st.global.f32 	[%rd44+24], %f884;
	st.global.f32 	[%rd44+28], %f883;
	add.s32 	%r84, %r83, %r90;
	cvt.s64.s32 	%rd45, %r84;
	add.s64 	%rd46, %rd45, %rd31;
	shl.b64 	%rd47, %rd46, 2;
	add.s64 	%rd48, %rd32, %rd47;
	st.global.f32 	[%rd48], %f882;
	st.global.f32 	[%rd48+4], %f881;
	st.global.f32 	[%rd48+8], %f880;
	st.global.f32 	[%rd48+12], %f879;
	st.global.f32 	[%rd48+16], %f878;
	st.global.f32 	[%rd48+20], %f877;
	st.global.f32 	[%rd48+24], %f876;
	st.global.f32 	[%rd48+28], %f875;
	add.s32 	%r85, %r84, %r90;
	cvt.s64.s32 	%rd49, %r85;
	add.s64 	%rd50, %rd49, %rd31;
	shl.b64 	%rd51, %rd50, 2;
	add.s64 	%rd52, %rd32, %rd51;
	st.global.f32 	[%rd52], %f874;
	st.global.f32 	[%rd52+4], %f873;
	st.global.f32 	[%rd52+8], %f872;
	st.global.f32 	[%rd52+12], %f871;
	st.global.f32 	[%rd52+16], %f870;
	st.global.f32 	[%rd52+20], %f869;
	st.global.f32 	[%rd52+24], %f868;
	st.global.f32 	[%rd52+28], %f867;
	add.s32 	%r86, %r85, %r90;
	cvt.s64.s32 	%rd53, %r86;
	add.s64 	%rd54, %rd53, %rd31;
	shl.b64 	%rd55, %rd54, 2;
	add.s64 	%rd56, %rd32, %rd55;
	st.global.f32 	[%rd56], %f866;
	st.global.f32 	[%rd56+4], %f865;
	st.global.f32 	[%rd56+8], %f864;
	st.global.f32 	[%rd56+12], %f863;
	st.global.f32 	[%rd56+16], %f862;
	st.global.f32 	[%rd56+20], %f861;
	st.global.f32 	[%rd56+24], %f860;
	st.global.f32 	[%rd56+28], %f859;
	add.s32 	%r87, %r86, %r90;
	cvt.s64.s32 	%rd57, %r87;
	add.s64 	%rd58, %rd57, %rd31;
	shl.b64 	%rd59, %rd58, 2;
	add.s64 	%rd60, %rd32, %rd59;
	st.global.f32 	[%rd60], %f858;
	st.global.f32 	[%rd60+4], %f857;
	st.global.f32 	[%rd60+8], %f856;
	st.global.f32 	[%rd60+12], %f855;
	st.global.f32 	[%rd60+16], %f854;
	st.global.f32 	[%rd60+20], %f853;
	st.global.f32 	[%rd60+24], %f852;
	st.global.f32 	[%rd60+28], %f851;
	add.s32 	%r88, %r87, %r90;
	cvt.s64.s32 	%rd61, %r88;
	add.s64 	%rd62, %rd61, %rd31;
	shl.b64 	%rd63, %rd62, 2;
	add.s64 	%rd64, %rd32, %rd63;
	st.global.f32 	[%rd64], %f850;
	st.global.f32 	[%rd64+4], %f849;
	st.global.f32 	[%rd64+8], %f848;
	st.global.f32 	[%rd64+12], %f847;
	st.global.f32 	[%rd64+16], %f846;
	st.global.f32 	[%rd64+20], %f845;
	st.global.f32 	[%rd64+24], %f844;
	st.global.f32 	[%rd64+28], %f843;
	ret;

}


// ===== COMPILED SASS (sm_100) =====

	.target	sm_100

	.elftype	@"ET_EXEC"


//--------------------- .note.nv.tkinfo           --------------------------
	.section	.note.nv.tkinfo,"",@"SHT_NOTE"
	.sectionflags	@"SHF_NOTE_NV_TKINFO"
	.tkinfo
        /*0018*/ 	.word	0x00000002
        /*0030*/ 	.string	""
        /*0030*/ 	.string	"ptxas"
        /*0030*/ 	.string	"Cuda compilation tools, release 13.0, V13.0.88"
        /*0030*/ 	.string	"Build cuda_13.0.r13.0/compiler.36424714_0"
        /*0030*/ 	.string	"-arch sm_100 -m 64 "



//--------------------- .note.nv.cuinfo           --------------------------
	.section	.note.nv.cuinfo,"",@"SHT_NOTE"
	.sectionflags	@"SHF_NOTE_NV_CUINFO"
        /*0018*/ 	.short	0x0002
        /*001a*/ 	.short	0x0064
        /*001c*/ 	.short	0x0082
	.zero		2


//--------------------- .nv.info                  --------------------------
	.section	.nv.info,"",@"SHT_CUDA_INFO"
	.align	4


	//----- nvinfo : EIATTR_REGCOUNT
	.align		4
        /*0000*/ 	.byte	0x04, 0x2f
        /*0002*/ 	.short	(.L_1 - .L_0)
	.align		4
.L_0:
        /*0004*/ 	.word	index@(_Z27sgemm_2d_blocktiling_kernelILi128ELi128ELi8ELi8ELi8ELi4EEvPfPKfS2_iii)
        /*0008*/ 	.word	0x00000060


	//----- nvinfo : EIATTR_FRAME_SIZE
	.align		4
.L_1:
        /*000c*/ 	.byte	0x04, 0x11
        /*000e*/ 	.short	(.L_3 - .L_2)
	.align		4
.L_2:
        /*0010*/ 	.word	index@(_Z27sgemm_2d_blocktiling_kernelILi128ELi128ELi8ELi8ELi8ELi4EEvPfPKfS2_iii)
        /*0014*/ 	.word	0x00000000


	//----- nvinfo : EIATTR_MIN_STACK_SIZE
	.align		4
.L_3:
        /*0018*/ 	.byte	0x04, 0x12
        /*001a*/ 	.short	(.L_5 - .L_4)
	.align		4
.L_4:
        /*001c*/ 	.word	index@(_Z27sgemm_2d_blocktiling_kernelILi128ELi128ELi8ELi8ELi8ELi4EEvPfPKfS2_iii)
        /*0020*/ 	.word	0x00000000
.L_5:


//--------------------- .nv.compat                --------------------------
	.section	.nv.compat,"",@"SHT_CUDA_COMPAT_INFO"
	.align	4
        /*0000*/ 	.byte	0x02, 0x09, 0x00, 0x00, 0x02, 0x02, 0x01, 0x00, 0x02, 0x05, 0x05, 0x00, 0x03, 0x07, 0x01, 0x01
        /*0010*/ 	.byte	0x02, 0x03, 0x00, 0x00, 0x02, 0x06, 0x01, 0x00, 0x04, 0x0b, 0x08, 0x00, 0x09, 0x00, 0x00, 0x00
        /*0020*/ 	.byte	0x00, 0x00, 0x00, 0x00


//--------------------- .nv.info._Z27sgemm_2d_blocktiling_kernelILi128ELi128ELi8ELi8ELi8ELi4EEvPfPKfS2_iii --------------------------
	.section	.nv.info._Z27sgemm_2d_blocktiling_kernelILi128ELi128ELi8ELi8ELi8ELi4EEvPfPKfS2_iii,"",@"SHT_CUDA_INFO"
	.sectionflags	@""
	.align	4


	//----- nvinfo : EIATTR_CUDA_API_VERSION
	.align		4
        /*0000*/ 	.byte	0x04, 0x37
        /*0002*/ 	.short	(.L_7 - .L_6)
.L_6:
        /*0004*/ 	.word	0x00000082


	//----- nvinfo : EIATTR_KPARAM_INFO
	.align		4
.L_7:
        /*0008*/ 	.byte	0x04, 0x17
        /*000a*/ 	.short	(.L_9 - .L_8)
.L_8:
        /*000c*/ 	.word	0x00000000
        /*0010*/ 	.short	0x0005
        /*0012*/ 	.short	0x0020
        /*0014*/ 	.byte	0x00, 0xf0, 0x11, 0x00


	//----- nvinfo : EIATTR_KPARAM_INFO
	.align		4
.L_9:
        /*0018*/ 	.byte	0x04, 0x17
        /*001a*/ 	.short	(.L_11 - .L_10)
.L_10:
        /*001c*/ 	.word	0x00000000
        /*0020*/ 	.short	0x0004
        /*0022*/ 	.short	0x001c
        /*0024*/ 	.byte	0x00, 0xf0, 0x11, 0x00


	//----- nvinfo : EIATTR_KPARAM_INFO
	.align		4
.L_11:
        /*0028*/ 	.byte	0x04, 0x17
        /*002a*/ 	.short	(.L_13 - .L_12)
.L_12:
        /*002c*/ 	.word	0x00000000
        /*0030*/ 	.short	0x0003
        /*0032*/ 	.short	0x0018
        /*0034*/ 	.byte	0x00, 0xf0, 0x11, 0x00


	//----- nvinfo : EIATTR_KPARAM_INFO
	.align		4
.L_13:
        /*0038*/ 	.byte	0x04, 0x17
        /*003a*/ 	.short	(.L_15 - .L_14)
.L_14:
        /*003c*/ 	.word	0x00000000
        /*0040*/ 	.short	0x0002
        /*0042*/ 	.short	0x0010
        /*0044*/ 	.byte	0x00, 0xf5, 0x21, 0x00


	//----- nvinfo : EIATTR_KPARAM_INFO
	.align		4
.L_15:
        /*0048*/ 	.byte	0x04, 0x17
        /*004a*/ 	.short	(.L_17 - .L_16)
.L_16:
        /*004c*/ 	.word	0x00000000
        /*0050*/ 	.short	0x0001
        /*0052*/ 	.short	0x0008
        /*0054*/ 	.byte	0x00, 0xf5, 0x21, 0x00


	//----- nvinfo : EIATTR_KPARAM_INFO
	.align		4
.L_17:
        /*0058*/ 	.byte	0x04, 0x17
        /*005a*/ 	.short	(.L_19 - .L_18)
.L_18:
        /*005c*/ 	.word	0x00000000
        /*0060*/ 	.short	0x0000
        /*0062*/ 	.short	0x0000
        /*0064*/ 	.byte	0x00, 0xf5, 0x21, 0x00


	//----- nvinfo : EIATTR_SPARSE_MMA_MASK
	.align		4
.L_19:
        /*0068*/ 	.byte	0x03, 0x50
        /*006a*/ 	.short	0x0000


	//----- nvinfo : EIATTR_MAXREG_COUNT
	.align		4
        /*006c*/ 	.byte	0x03, 0x1b
        /*006e*/ 	.short	0x00ff


	//----- nvinfo : EIATTR_NUM_BARRIERS
	.align		4
        /*0070*/ 	.byte	0x02, 0x4c
        /*0072*/ 	.byte	0x01
	.zero		1


	//----- nvinfo : EIATTR_MERCURY_ISA_VERSION
	.align		4
        /*0074*/ 	.byte	0x03, 0x5f
        /*0076*/ 	.short	0x0101


	//----- nvinfo : EIATTR_VRC_CTA_INIT_COUNT
	.align		4
        /*0078*/ 	.byte	0x02, 0x4a
	.zero		1
	.zero		1


	//----- nvinfo : EIATTR_EXIT_INSTR_OFFSETS
	.align		4
        /*007c*/ 	.byte	0x04, 0x1c
        /*007e*/ 	.short	(.L_21 - .L_20)


	//   ....[0]....
.L_20:
        /*0080*/ 	.word	0x000031c0


	//----- nvinfo : EIATTR_CBANK_PARAM_SIZE
	.align		4
.L_21:
        /*0084*/ 	.byte	0x03, 0x19
        /*0086*/ 	.short	0x0024


	//----- nvinfo : EIATTR_PARAM_CBANK
	.align		4
        /*0088*/ 	.byte	0x04, 0x0a
        /*008a*/ 	.short	(.L_23 - .L_22)
	.align		4
.L_22:
        /*008c*/ 	.word	index@(.nv.constant0._Z27sgemm_2d_blocktiling_kernelILi128ELi128ELi8ELi8ELi8ELi4EEvPfPKfS2_iii)
        /*0090*/ 	.short	0x0380
        /*0092*/ 	.short	0x0024


	//----- nvinfo : EIATTR_SW_WAR
	.align		4
.L_23:
        /*0094*/ 	.byte	0x04, 0x36
        /*0096*/ 	.short	(.L_25 - .L_24)
.L_24:
        /*0098*/ 	.word	0x00000008
.L_25:


//--------------------- .nv.callgraph             --------------------------
	.section	.nv.callgraph,"",@"SHT_CUDA_CALLGRAPH"
	.align	4
	.sectionentsize	8
	.align		4
        /*0000*/ 	.word	0x00000000
	.align		4
        /*0004*/ 	.word	0xffffffff
	.align		4
        /*0008*/ 	.word	0x00000000
	.align		4
        /*000c*/ 	.word	0xfffffffe
	.align		4
        /*0010*/ 	.word	0x00000000
	.align		4
        /*0014*/ 	.word	0xfffffffd
	.align		4
        /*0018*/ 	.word	0x00000000
	.align		4
        /*001c*/ 	.word	0xfffffffc


//--------------------- .text._Z27sgemm_2d_blocktiling_kernelILi128ELi128ELi8ELi8ELi8ELi4EEvPfPKfS2_iii --------------------------
	.section	.text._Z27sgemm_2d_blocktiling_kernelILi128ELi128ELi8ELi8ELi8ELi4EEvPfPKfS2_iii,"ax",@progbits
	.align	128
        .global         _Z27sgemm_2d_blocktiling_kernelILi128ELi128ELi8ELi8ELi8ELi4EEvPfPKfS2_iii
        .type           _Z27sgemm_2d_blocktiling_kernelILi128ELi128ELi8ELi8ELi8ELi4EEvPfPKfS2_iii,@function
        .size           _Z27sgemm_2d_blocktiling_kernelILi128ELi128ELi8ELi8ELi8ELi4EEvPfPKfS2_iii,(.L_x_3 - _Z27sgemm_2d_blocktiling_kernelILi128ELi128ELi8ELi8ELi8ELi4EEvPfPKfS2_iii)
        .other          _Z27sgemm_2d_blocktiling_kernelILi128ELi128ELi8ELi8ELi8ELi4EEvPfPKfS2_iii,@"STO_CUDA_ENTRY STV_DEFAULT"
_Z27sgemm_2d_blocktiling_kernelILi128ELi128ELi8ELi8ELi8ELi4EEvPfPKfS2_iii:
.text._Z27sgemm_2d_blocktiling_kernelILi128ELi128ELi8ELi8ELi8ELi4EEvPfPKfS2_iii:
[----:B------:R-:W-:Y:S01]  /*0000*/  LDC R1, c[0x0][0x37c] ;  /* 0x0000df00ff017b82 */ /* 0x000fe20000000800 */
[----:B------:R-:W0:Y:S07]  /*0010*/  LDCU UR13, c[0x0][0x3a0] ;  /* 0x00007400ff0d77ac */ /* 0x000e2e0008000800 */
[----:B------:R-:W1:Y:S01]  /*0020*/  S2UR UR11, SR_CTAID.Y ;  /* 0x00000000000b79c3 */ /* 0x000e620000002600 */
[----:B------:R-:W-:Y:S01]  /*0030*/  HFMA2 R13, -RZ, RZ, 0, 0 ;  /* 0x00000000ff0d7431 */ /* 0x000fe200000001ff */
[----:B------:R-:W-:Y:S01]  /*0040*/  CS2R R90, SRZ ;  /* 0x00000000005a7805 */ /* 0x000fe2000001ff00 */
[----:B------:R-:W2:Y:S01]  /*0050*/  LDCU.64 UR4, c[0x0][0x388] ;  /* 0x00007100ff0477ac */ /* 0x000ea20008000a00 */
[----:B------:R-:W-:-:S02]  /*0060*/  CS2R R80, SRZ ;  /* 0x0000000000507805 */ /* 0x000fc4000001ff00 */
[----:B------:R-:W-:Y:S02]  /*0070*/  CS2R R88, SRZ ;  /* 0x0000000000587805 */ /* 0x000fe4000001ff00 */
[----:B------:R-:W-:Y:S01]  /*0080*/  CS2R R82, SRZ ;  /* 0x0000000000527805 */ /* 0x000fe2000001ff00 */
[----:B------:R-:W3:Y:S01]  /*0090*/  LDCU.64 UR6, c[0x0][0x390] ;  /* 0x00007200ff0677ac */ /* 0x000ee20008000a00 */
[----:B------:R-:W4:Y:S01]  /*00a0*/  S2UR UR12, SR_CTAID.X ;  /* 0x00000000000c79c3 */ /* 0x000f220000002500 */
[----:B------:R-:W-:Y:S02]  /*00b0*/  CS2R R92, SRZ ;  /* 0x00000000005c7805 */ /* 0x000fe4000001ff00 */
[----:B------:R-:W-:Y:S02]  /*00c0*/  CS2R R84, SRZ ;  /* 0x0000000000547805 */ /* 0x000fe4000001ff00 */
[----:B------:R-:W-:Y:S02]  /*00d0*/  CS2R R86, SRZ ;  /* 0x0000000000567805 */ /* 0x000fe4000001ff00 */
[----:B------:R-:W-:-:S02]  /*00e0*/  CS2R R42, SRZ ;  /* 0x00000000002a7805 */ /* 0x000fc4000001ff00 */
[----:B------:R-:W-:Y:S02]  /*00f0*/  CS2R R72, SRZ ;  /* 0x0000000000487805 */ /* 0x000fe4000001ff00 */
[----:B------:R-:W-:Y:S02]  /*0100*/  CS2R R74, SRZ ;  /* 0x00000000004a7805 */ /* 0x000fe4000001ff00 */
[----:B------:R-:W-:Y:S02]  /*0110*/  CS2R R76, SRZ ;  /* 0x00000000004c7805 */ /* 0x000fe4000001ff00 */
[----:B------:R-:W-:Y:S01]  /*0120*/  CS2R R64, SRZ ;  /* 0x0000000000407805 */ /* 0x000fe2000001ff00 */
[----:B0-----:R-:W-:Y:S01]  /*0130*/  UISETP.GE.AND UP0, UPT, UR13, 0x1, UPT ;  /* 0x000000010d00788c */ /* 0x001fe2000bf06270 */
[----:B------:R-:W-:Y:S02]  /*0140*/  CS2R R66, SRZ ;  /* 0x0000000000427805 */ /* 0x000fe4000001ff00 */
[----:B------:R-:W-:-:S02]  /*0150*/  CS2R R68, SRZ ;  /* 0x0000000000447805 */ /* 0x000fc4000001ff00 */
[----:B------:R-:W-:Y:S02]  /*0160*/  CS2R R70, SRZ ;  /* 0x0000000000467805 */ /* 0x000fe4000001ff00 */
[----:B------:R-:W-:Y:S02]  /*0170*/  CS2R R78, SRZ ;  /* 0x00000000004e7805 */ /* 0x000fe4000001ff00 */
[----:B------:R-:W-:Y:S02]  /*0180*/  CS2R R56, SRZ ;  /* 0x0000000000387805 */ /* 0x000fe4000001ff00 */
[----:B------:R-:W-:Y:S01]  /*0190*/  CS2R R58, SRZ ;  /* 0x00000000003a7805 */ /* 0x000fe2000001ff00 */
[----:B-1----:R-:W-:Y:S01]  /*01a0*/  UIMAD UR8, UR11, UR13, URZ ;  /* 0x0000000d0b0872a4 */ /* 0x002fe2000f8e02ff */
[----:B------:R-:W-:Y:S02]  /*01b0*/  CS2R R60, SRZ ;  /* 0x00000000003c7805 */ /* 0x000fe4000001ff00 */
[----:B------:R-:W-:-:S02]  /*01c0*/  CS2R R62, SRZ ;  /* 0x00000000003e7805 */ /* 0x000fc4000001ff00 */
[----:B------:R-:W-:Y:S01]  /*01d0*/  CS2R R50, SRZ ;  /* 0x0000000000327805 */ /* 0x000fe2000001ff00 */
[----:B------:R-:W-:Y:S01]  /*01e0*/  USHF.L.U32 UR8, UR8, 0x7, URZ ;  /* 0x0000000708087899 */ /* 0x000fe200080006ff */
[----:B------:R-:W-:Y:S02]  /*01f0*/  CS2R R52, SRZ ;  /* 0x0000000000347805 */ /* 0x000fe4000001ff00 */
[----:B------:R-:W-:Y:S02]  /*0200*/  CS2R R54, SRZ ;  /* 0x0000000000367805 */ /* 0x000fe4000001ff00 */
[----:B------:R-:W-:Y:S01]  /*0210*/  CS2R R40, SRZ ;  /* 0x0000000000287805 */ /* 0x000fe2000001ff00 */
[----:B----4-:R-:W-:Y:S01]  /*0220*/  USHF.L.U32 UR9, UR12, 0x7, URZ ;  /* 0x000000070c097899 */ /* 0x010fe200080006ff */
[----:B------:R-:W-:Y:S02]  /*0230*/  CS2R R48, SRZ ;  /* 0x0000000000307805 */ /* 0x000fe4000001ff00 */
[----:B------:R-:W-:-:S02]  /*0240*/  CS2R R44, SRZ ;  /* 0x00000000002c7805 */ /* 0x000fc4000001ff00 */
[----:B------:R-:W-:Y:S02]  /*0250*/  CS2R R46, SRZ ;  /* 0x00000000002e7805 */ /* 0x000fe4000001ff00 */
[----:B------:R-:W-:Y:S02]  /*0260*/  CS2R R14, SRZ ;  /* 0x00000000000e7805 */ /* 0x000fe4000001ff00 */
[----:B------:R-:W-:Y:S02]  /*0270*/  CS2R R2, SRZ ;  /* 0x0000000000027805 */ /* 0x000fe4000001ff00 */
[----:B------:R-:W-:Y:S02]  /*0280*/  CS2R R8, SRZ ;  /* 0x0000000000087805 */ /* 0x000fe4000001ff00 */
[----:B------:R-:W-:Y:S02]  /*0290*/  CS2R R6, SRZ ;  /* 0x0000000000067805 */ /* 0x000fe4000001ff00 */
[----:B------:R-:W-:Y:S01]  /*02a0*/  MOV R5, RZ ;  /* 0x000000ff00057202 */ /* 0x000fe20000000f00 */
[----:B------:R-:W0:Y:S01]  /*02b0*/  LDCU.64 UR14, c[0x0][0x358] ;  /* 0x00006b00ff0e77ac */ /* 0x000e220008000a00 */
[----:B---3--:R-:W-:-:S02]  /*02c0*/  UIMAD.WIDE.U32 UR6, UR9, 0x4, UR6 ;  /* 0x00000004090678a5 */ /* 0x008fc4000f8e0006 */
[----:B--2---:R-:W-:Y:S01]  /*02d0*/  UIMAD.WIDE.U32 UR4, UR8, 0x4, UR4 ;  /* 0x00000004080478a5 */ /* 0x004fe2000f8e0004 */
[----:B------:R-:W-:Y:S11]  /*02e0*/  BRA.U !UP0, `(.L_x_0) ;  /* 0x0000002508f07547 */ /* 0x000ff6000b800000 */
[----:B------:R-:W1:Y:S01]  /*02f0*/  S2R R10, SR_TID.X ;  /* 0x00000000000a7919 */ /* 0x000e620000002100 */
[----:B------:R-:W-:Y:S01]  /*0300*/  MOV R90, RZ ;  /* 0x000000ff005a7202 */ /* 0x000fe20000000f00 */
[----:B------:R-:W-:Y:S01]  /*0310*/  UMOV UR8, UR4 ;  /* 0x0000000400087c82 */ /* 0x000fe20008000000 */
[----:B------:R-:W2:Y:S01]  /*0320*/  LDCU UR16, c[0x0][0x39c] ;  /* 0x00007380ff1077ac */ /* 0x000ea20008000800 */
[----:B------:R-:W-:Y:S01]  /*0330*/  UMOV UR9, UR5 ;  /* 0x0000000500097c82 */ /* 0x000fe20008000000 */
[----:B------:R-:W-:Y:S01]  /*0340*/  UMOV UR4, URZ ;  /* 0x000000ff00047c82 */ /* 0x000fe20008000000 */
[----:B-1----:R-:W-:Y:S02]  /*0350*/  SHF.R.U32.HI R11, RZ, 0x3, R10 ;  /* 0x00000003ff0b7819 */ /* 0x002fe4000001160a */
[----:B--2---:R-:W-:-:S07]  /*0360*/  LOP3.LUT R0, R10, 0x7, RZ, 0xc0, !PT ;  /* 0x000000070a007812 */ /* 0x004fce00078ec0ff */
.L_x_1:
[C---:B------:R-:W-:Y:S01]  /*0370*/  IADD3 R4, PT, PT, R10.reuse, 0x300, RZ ;  /* 0x000003000a047810 */ /* 0x040fe20007ffe0ff */
[----:B------:R-:W-:Y:S01]  /*0380*/  HFMA2 R19, -RZ, RZ, 0, 2.384185791015625e-07 ;  /* 0x00000004ff137431 */ /* 0x000fe200000001ff */
[C---:B------:R-:W-:Y:S01]  /*0390*/  IADD3 R12, PT, PT, R10.reuse, 0x200, RZ ;  /* 0x000002000a0c7810 */ /* 0x040fe20007ffe0ff */
[----:B------:R-:W-:Y:S01]  /*03a0*/  HFMA2 R23, -RZ, RZ, 0, 2.384185791015625e-07 ;  /* 0x00000004ff177431 */ /* 0x000fe200000001ff */
[----:B------:R-:W-:Y:S01]  /*03b0*/  SHF.R.U32.HI R27, RZ, 0x3, R4 ;  /* 0x00000003ff1b7819 */ /* 0x000fe20000011604 */
[----:B------:R-:W-:Y:S01]  /*03c0*/  IMAD R22, R11, UR13, R0 ;  /* 0x0000000d0b167c24 */ /* 0x000fe2000f8e0200 */
[----:B------:R-:W-:Y:S02]  /*03d0*/  SHF.R.U32.HI R29, RZ, 0x3, R12 ;  /* 0x00000003ff1d7819 */ /* 0x000fe4000001160c */
[----:B------:R-:W-:Y:S01]  /*03e0*/  MOV R17, 0x4 ;  /* 0x0000000400117802 */ /* 0x000fe20000000f00 */
[--C-:B------:R-:W-:Y:S01]  /*03f0*/  IMAD R16, R27, UR13, R0.reuse ;  /* 0x0000000d1b107c24 */ /* 0x100fe2000f8e0200 */
[----:B------:R-:W-:Y:S01]  /*0400*/  IADD3 R24, PT, PT, R10, 0x100, RZ ;  /* 0x000001000a187810 */ /* 0x000fe20007ffe0ff */
[----:B------:R-:W-:Y:S01]  /*0410*/  IMAD R18, R29, UR13, R0 ;  /* 0x0000000d1d127c24 */ /* 0x000fe2000f8e0200 */
[----:B------:R-:W-:Y:S01]  /*0420*/  MOV R21, 0x4 ;  /* 0x0000000400157802 */ /* 0x000fe20000000f00 */
[----:B------:R-:W-:Y:S01]  /*0430*/  IMAD.WIDE.U32 R16, R16, R17, UR8 ;  /* 0x0000000810107e25 */ /* 0x000fe2000f8e0011 */
[----:B------:R-:W-:-:S03]  /*0440*/  SHF.R.U32.HI R25, RZ, 0x3, R24 ;  /* 0x00000003ff197819 */ /* 0x000fc60000011618 */
[----:B------:R-:W-:Y:S01]  /*0450*/  HFMA2 R34, -RZ, RZ, 0, 2.384185791015625e-07 ;  /* 0x00000004ff227431 */ /* 0x000fe200000001ff */
[----:B------:R-:W-:Y:S01]  /*0460*/  SHF.R.U32.HI R33, RZ, 0x7, R10 ;  /* 0x00000007ff217819 */ /* 0x000fe2000001160a */
[----:B------:R-:W-:Y:S01]  /*0470*/  IMAD.WIDE.U32 R18, R18, R19, UR8 ;  /* 0x0000000812127e25 */ /* 0x000fe2000f8e0013 */
[----:B------:R-:W-:Y:S01]  /*0480*/  LOP3.LUT R32, R10, 0x7f, RZ, 0xc0, !PT ;  /* 0x0000007f0a207812 */ /* 0x000fe200078ec0ff */
[----:B0-----:R0:W2:Y:S01]  /*0490*/  LDG.E.CONSTANT R31, desc[UR14][R16.64] ;  /* 0x0000000e101f7981 */ /* 0x0010a2000c1e9900 */
[----:B------:R-:W-:Y:S01]  /*04a0*/  SHF.R.U32.HI R35, RZ, 0x7, R24 ;  /* 0x00000007ff237819 */ /* 0x000fe20000011618 */
[----:B------:R-:W-:Y:S01]  /*04b0*/  IMAD R20, R25, UR13, R0 ;  /* 0x0000000d19147c24 */ /* 0x000fe2000f8e0200 */
[----:B------:R-:W-:Y:S01]  /*04c0*/  SHF.R.U32.HI R37, RZ, 0x7, R12 ;  /* 0x00000007ff257819 */ /* 0x000fe2000001160c */
[----:B------:R-:W-:Y:S01]  /*04d0*/  IMAD.WIDE.U32 R22, R22, R23, UR8 ;  /* 0x0000000816167e25 */ /* 0x000fe2000f8e0017 */
[----:B------:R-:W-:Y:S01]  /*04e0*/  SHF.R.U32.HI R39, RZ, 0x7, R4 ;  /* 0x00000007ff277819 */ /* 0x000fe20000011604 */
[----:B------:R1:W3:Y:S02]  /*04f0*/  LDG.E.CONSTANT R30, desc[UR14][R18.64] ;  /* 0x0000000e121e7981 */ /* 0x0002e4000c1e9900 */
[----:B0-----:R-:W-:-:S02]  /*0500*/  HFMA2 R16, -RZ, RZ, 0, 2.384185791015625e-07 ;  /* 0x00000004ff107431 */ /* 0x001fc400000001ff */
[----:B------:R-:W-:Y:S01]  /*0510*/  IMAD.WIDE.U32 R20, R20, R21, UR8 ;  /* 0x0000000814147e25 */ /* 0x000fe2000f8e0015 */
[----:B------:R0:W4:Y:S03]  /*0520*/  LDG.E.CONSTANT R26, desc[UR14][R22.64] ;  /* 0x0000000e161a7981 */ /* 0x000126000c1e9900 */
[--C-:B------:R-:W-:Y:S01]  /*0530*/  IMAD R33, R33, UR16, R32.reuse ;  /* 0x0000001021217c24 */ /* 0x100fe2000f8e0220 */
[----:B-1----:R-:W-:Y:S01]  /*0540*/  MOV R18, 0x4 ;  /* 0x0000000400127802 */ /* 0x002fe20000000f00 */
[--C-:B------:R-:W-:Y:S01]  /*0550*/  IMAD R35, R35, UR16, R32.reuse ;  /* 0x0000001023237c24 */ /* 0x100fe2000f8e0220 */
[----:B------:R1:W5:Y:S01]  /*0560*/  LDG.E.CONSTANT R28, desc[UR14][R20.64] ;  /* 0x0000000e141c7981 */ /* 0x000362000c1e9900 */
[--C-:B------:R-:W-:Y:S02]  /*0570*/  IMAD R37, R37, UR16, R32.reuse ;  /* 0x0000001025257c24 */ /* 0x100fe4000f8e0220 */
[----:B------:R-:W-:-:S02]  /*0580*/  IMAD R39, R39, UR16, R32 ;  /* 0x0000001027277c24 */ /* 0x000fc4000f8e0220 */
[----:B0-----:R-:W-:-:S04]  /*0590*/  IMAD.WIDE R22, R33, R34, UR6 ;  /* 0x0000000621167e25 */ /* 0x001fc8000f8e0222 */
[----:B------:R-:W-:Y:S02]  /*05a0*/  IMAD.WIDE R18, R37, R18, UR6 ;  /* 0x0000000625127e25 */ /* 0x000fe4000f8e0212 */
[----:B------:R0:W2:Y:S02]  /*05b0*/  LDG.E.CONSTANT R22, desc[UR14][R22.64] ;  /* 0x0000000e16167981 */ /* 0x0000a4000c1e9900 */
[----:B-1----:R-:W-:Y:S02]  /*05c0*/  IMAD.WIDE R20, R35, R34, UR6 ;  /* 0x0000000623147e25 */ /* 0x002fe4000f8e0222 */
[----:B------:R1:W2:Y:S02]  /*05d0*/  LDG.E.CONSTANT R18, desc[UR14][R18.64] ;  /* 0x0000000e12127981 */ /* 0x0002a4000c1e9900 */
[----:B------:R-:W-:Y:S02]  /*05e0*/  IMAD.WIDE R16, R39, R16, UR6 ;  /* 0x0000000627107e25 */ /* 0x000fe4000f8e0210 */
[----:B------:R1:W2:Y:S04]  /*05f0*/  LDG.E.CONSTANT R36, desc[UR14][R20.64] ;  /* 0x0000000e14247981 */ /* 0x0002a8000c1e9900 */
[----:B------:R1:W2:Y:S01]  /*0600*/  LDG.E.CONSTANT R16, desc[UR14][R16.64] ;  /* 0x0000000e10107981 */ /* 0x0002a2000c1e9900 */
[----:B------:R-:W1:Y:S01]  /*0610*/  S2UR UR10, SR_CgaCtaId ;  /* 0x00000000000a79c3 */ /* 0x000e620000008800 */
[----:B------:R-:W-:Y:S01]  /*0620*/  UMOV UR5, 0x400 ;  /* 0x0000040000057882 */ /* 0x000fe20000000000 */
[----:B0-----:R-:W-:-:S02]  /*0630*/  IMAD R23, R0, 0x84, R11 ;  /* 0x0000008400177824 */ /* 0x001fc400078e020b */
[----:B------:R-:W-:Y:S01]  /*0640*/  IMAD R25, R0, 0x84, R25 ;  /* 0x0000008400197824 */ /* 0x000fe200078e0219 */
[----:B-1----:R-:W-:Y:S01]  /*0650*/  LOP3.LUT R19, R12, 0x780, RZ, 0xc0, !PT ;  /* 0x000007800c137812 */ /* 0x002fe200078ec0ff */
[----:B------:R-:W-:Y:S01]  /*0660*/  IMAD R29, R0, 0x84, R29 ;  /* 0x00000084001d7824 */ /* 0x000fe200078e021d */
[----:B------:R-:W-:Y:S01]  /*0670*/  LOP3.LUT R21, R4, 0x780, RZ, 0xc0, !PT ;  /* 0x0000078004157812 */ /* 0x000fe200078ec0ff */
[----:B------:R-:W-:Y:S01]  /*0680*/  IMAD R27, R0, 0x84, R27 ;  /* 0x00000084001b7824 */ /* 0x000fe200078e021b */
[----:B------:R-:W-:Y:S02]  /*0690*/  LOP3.LUT R17, R24, 0x780, RZ, 0xc0, !PT ;  /* 0x0000078018117812 */ /* 0x000fe400078ec0ff */
[--C-:B------:R-:W-:Y:S02]  /*06a0*/  LOP3.LUT R19, R19, 0x7f, R10.reuse, 0xf8, !PT ;  /* 0x0000007f13137812 */ /* 0x100fe400078ef80a */
[--C-:B------:R-:W-:Y:S02]  /*06b0*/  LOP3.LUT R17, R17, 0x7f, R10.reuse, 0xf8, !PT ;  /* 0x0000007f11117812 */ /* 0x100fe400078ef80a */
[----:B------:R-:W-:Y:S01]  /*06c0*/  LOP3.LUT R21, R21, 0x7f, R10, 0xf8, !PT ;  /* 0x0000007f15157812 */ /* 0x000fe200078ef80a */
[----:B------:R-:W-:-:S06]  /*06d0*/  ULEA UR5, UR10, UR5, 0x18 ;  /* 0x000000050a057291 */ /* 0x000fcc000f8ec0ff */
[----:B------:R-:W-:Y:S02]  /*06e0*/  LEA R23, R23, UR5, 0x2 ;  /* 0x0000000517177c11 */ /* 0x000fe4000f8e10ff */
[----:B------:R-:W-:Y:S02]  /*06f0*/  LEA R25, R25, UR5, 0x2 ;  /* 0x0000000519197c11 */ /* 0x000fe4000f8e10ff */
[----:B------:R-:W-:Y:S02]  /*0700*/  LEA R29, R29, UR5, 0x2 ;  /* 0x000000051d1d7c11 */ /* 0x000fe4000f8e10ff */
[----:B------:R-:W-:Y:S02]  /*0710*/  LEA R20, R27, UR5, 0x2 ;  /* 0x000000051b147c11 */ /* 0x000fe4000f8e10ff */
[----:B------:R-:W-:Y:S02]  /*0720*/  LEA R27, R10, UR5, 0x2 ;  /* 0x000000050a1b7c11 */ /* 0x000fe4000f8e10ff */
[----:B------:R-:W-:-:S02]  /*0730*/  LEA R17, R17, UR5, 0x2 ;  /* 0x0000000511117c11 */ /* 0x000fc4000f8e10ff */
[----:B------:R-:W-:Y:S02]  /*0740*/  LEA R19, R19, UR5, 0x2 ;  /* 0x0000000513137c11 */ /* 0x000fe4000f8e10ff */
[----:B------:R-:W-:Y:S02]  /*0750*/  LEA R37, R21, UR5, 0x2 ;  /* 0x0000000515257c11 */ /* 0x000fe4000f8e10ff */
[C---:B------:R-:W-:Y:S02]  /*0760*/  SHF.L.U32 R4, R10.reuse, 0x1, RZ ;  /* 0x000000010a047819 */ /* 0x040fe400000006ff */
[----:B------:R-:W-:Y:S02]  /*0770*/  SHF.L.U32 R12, R10, 0x5, RZ ;  /* 0x000000050a0c7819 */ /* 0x000fe400000006ff */
[----:B------:R-:W-:Y:S02]  /*0780*/  LOP3.LUT R4, R4, 0x7e0, RZ, 0xc0, !PT ;  /* 0x000007e004047812 */ /* 0x000fe400078ec0ff */
[----:B------:R-:W-:Y:S01]  /*0790*/  LOP3.LUT R12, R12, 0x1e0, RZ, 0xc0, !PT ;  /* 0x000001e00c0c7812 */ /* 0x000fe200078ec0ff */
[----:B----4-:R-:W-:Y:S04]  /*07a0*/  STS [R23], R26 ;  /* 0x0000001a17007388 */ /* 0x010fe80000000800 */
[----:B-----5:R-:W-:Y:S04]  /*07b0*/  STS [R25], R28 ;  /* 0x0000001c19007388 */ /* 0x020fe80000000800 */
[----:B---3--:R-:W-:Y:S04]  /*07c0*/  STS [R29], R30 ;  /* 0x0000001e1d007388 */ /* 0x008fe80000000800 */
[----:B--2---:R-:W-:Y:S04]  /*07d0*/  STS [R20], R31 ;  /* 0x0000001f14007388 */ /* 0x004fe80000000800 */
[----:B------:R-:W-:Y:S04]  /*07e0*/  STS [R27+0x1080], R22 ;  /* 0x001080161b007388 */ /* 0x000fe80000000800 */
[----:B------:R-:W-:Y:S04]  /*07f0*/  STS [R17+0x1080], R36 ;  /* 0x0010802411007388 */ /* 0x000fe80000000800 */
[----:B------:R-:W-:Y:S04]  /*0800*/  STS [R19+0x1080], R18 ;  /* 0x0010801213007388 */ /* 0x000fe80000000800 */
[----:B------:R-:W-:Y:S01]  /*0810*/  STS [R37+0x1080], R16 ;  /* 0x0010801025007388 */ /* 0x000fe20000000800 */
[----:B------:R-:W-:Y:S06]  /*0820*/  BAR.SYNC.DEFER_BLOCKING 0x0 ;  /* 0x0000000000007b1d */ /* 0x000fec0000010000 */
[----:B------:R-:W-:Y:S04]  /*0830*/  LDS.128 R32, [R4+UR5] ;  /* 0x0000000504207984 */ /* 0x000fe80008000c00 */
[----:B------:R-:W0:Y:S04]  /*0840*/  LDS.128 R24, [R12+UR5+0x1080] ;  /* 0x001080050c187984 */ /* 0x000e280008000c00 */
[----:B------:R-:W1:Y:S04]  /*0850*/  LDS.128 R28, [R4+UR5+0x10] ;  /* 0x00001005041c7984 */ /* 0x000e680008000c00 */
[----:B------:R-:W2:Y:S04]  /*0860*/  LDS.128 R20, [R12+UR5+0x1090] ;  /* 0x001090050c147984 */ /* 0x000ea80008000c00 */
[----:B------:R-:W-:Y:S01]  /*0870*/  LDS.128 R36, [R12+UR5+0x1280] ;  /* 0x001280050c247984 */ /* 0x000fe20008000c00 */
[C---:B0-----:R-:W-:Y:S01]  /*0880*/  FFMA R17, R33.reuse, R26, R79 ;  /* 0x0000001a21117223 */ /* 0x041fe2000000004f */
[-C--:B------:R-:W-:Y:S01]  /*0890*/  FFMA R7, R32, R24.reuse, R7 ;  /* 0x0000001820077223 */ /* 0x080fe20000000007 */
[-C--:B------:R-:W-:Y:S01]  /*08a0*/  FFMA R44, R33, R24.reuse, R44 ;  /* 0x00000018212c7223 */ /* 0x080fe2000000002c */
[-C--:B------:R-:W-:Y:S01]  /*08b0*/  FFMA R49, R34, R24.reuse, R49 ;  /* 0x0000001822317223 */ /* 0x080fe20000000031 */
[----:B------:R-:W-:Y:S01]  /*08c0*/  FFMA R62, R35, R24, R62 ;  /* 0x00000018233e7223 */ /* 0x000fe2000000003e */
[C---:B-1----:R-:W-:Y:S01]  /*08d0*/  FFMA R63, R24.reuse, R28, R63 ;  /* 0x0000001c183f7223 */ /* 0x042fe2000000003f */
[C---:B------:R-:W-:Y:S01]  /*08e0*/  FFMA R71, R24.reuse, R29, R71 ;  /* 0x0000001d18477223 */ /* 0x040fe20000000047 */
[C---:B------:R-:W-:Y:S01]  /*08f0*/  FFMA R77, R24.reuse, R30, R77 ;  /* 0x0000001e184d7223 */ /* 0x040fe2000000004d */
[----:B------:R-:W-:Y:S01]  /*0900*/  FFMA R79, R24, R31, R93 ;  /* 0x0000001f184f7223 */ /* 0x000fe2000000005d */
[-C--:B------:R-:W-:Y:S01]  /*0910*/  FFMA R8, R32, R25.reuse, R8 ;  /* 0x0000001920087223 */ /* 0x080fe20000000008 */
[-C--:B------:R-:W-:Y:S01]  /*0920*/  FFMA R18, R33, R25.reuse, R40 ;  /* 0x0000001921127223 */ /* 0x080fe20000000028 */
[-C--:B------:R-:W-:Y:S01]  /*0930*/  FFMA R52, R34, R25.reuse, R52 ;  /* 0x0000001922347223 */ /* 0x080fe20000000034 */
[----:B------:R-:W-:Y:S01]  /*0940*/  FFMA R60, R35, R25, R60 ;  /* 0x00000019233c7223 */ /* 0x000fe2000000003c */
[-C--:B------:R-:W-:Y:S01]  /*0950*/  FFMA R70, R25, R28.reuse, R70 ;  /* 0x0000001c19467223 */ /* 0x080fe20000000046 */
[-C--:B------:R-:W-:Y:S01]  /*0960*/  FFMA R61, R26, R28.reuse, R61 ;  /* 0x0000001c1a3d7223 */ /* 0x080fe2000000003d */
[-C--:B------:R-:W-:Y:S01]  /*0970*/  FFMA R68, R27, R28.reuse, R68 ;  /* 0x0000001c1b447223 */ /* 0x080fe20000000044 */
[-C--:B--2---:R-:W-:Y:S01]  /*0980*/  FFMA R59, R20, R28.reuse, R59 ;  /* 0x0000001c143b7223 */ /* 0x084fe2000000003b */
[-C--:B------:R-:W-:Y:S01]  /*0990*/  FFMA R66, R21, R28.reuse, R66 ;  /* 0x0000001c15427223 */ /* 0x080fe20000000042 */
[-C--:B------:R-:W-:Y:S01]  /*09a0*/  FFMA R57, R22, R28.reuse, R57 ;  /* 0x0000001c16397223 */ /* 0x080fe20000000039 */
[----:B------:R-:W-:Y:S01]  /*09b0*/  FFMA R78, R23, R28, R78 ;  /* 0x0000001c174e7223 */ /* 0x000fe2000000004e */
[C---:B------:R-:W-:Y:S01]  /*09c0*/  FFMA R76, R25.reuse, R29, R76 ;  /* 0x0000001d194c7223 */ /* 0x040fe2000000004c */
[C---:B------:R-:W-:Y:S01]  /*09d0*/  FFMA R84, R25.reuse, R30, R84 ;  /* 0x0000001e19547223 */ /* 0x040fe20000000054 */
[----:B------:R-:W-:Y:S01]  /*09e0*/  FFMA R24, R25, R31, R87 ;  /* 0x0000001f19187223 */ /* 0x000fe20000000057 */
[-C--:B------:R-:W-:Y:S01]  /*09f0*/  FFMA R5, R32, R26.reuse, R5 ;  /* 0x0000001a20057223 */ /* 0x080fe20000000005 */
[----:B------:R-:W-:Y:S01]  /*0a00*/  FFMA R16, R33, R27, R80 ;  /* 0x0000001b21107223 */ /* 0x000fe20000000050 */
[-C--:B------:R-:W-:Y:S01]  /*0a10*/  FFMA R47, R34, R26.reuse, R47 ;  /* 0x0000001a222f7223 */ /* 0x080fe2000000002f */
[----:B------:R-:W-:Y:S01]  /*0a20*/  FFMA R55, R35, R26, R55 ;  /* 0x0000001a23377223 */ /* 0x000fe20000000037 */
[-C--:B------:R-:W-:Y:S01]  /*0a30*/  FFMA R69, R26, R29.reuse, R69 ;  /* 0x0000001d1a457223 */ /* 0x080fe20000000045 */
[-C--:B------:R-:W-:Y:S01]  /*0a40*/  FFMA R74, R27, R29.reuse, R74 ;  /* 0x0000001d1b4a7223 */ /* 0x080fe2000000004a */
[-C--:B------:R-:W-:Y:S01]  /*0a50*/  FFMA R67, R20, R29.reuse, R67 ;  /* 0x0000001d14437223 */ /* 0x080fe20000000043 */
[-C--:B------:R-:W-:Y:S01]  /*0a60*/  FFMA R28, R21, R29.reuse, R42 ;  /* 0x0000001d151c7223 */ /* 0x080fe2000000002a */
[-C--:B------:R-:W-:Y:S01]  /*0a70*/  FFMA R65, R22, R29.reuse, R65 ;  /* 0x0000001d16417223 */ /* 0x080fe20000000041 */
[----:B------:R-:W-:Y:S01]  /*0a80*/  FFMA R86, R23, R29, R86 ;  /* 0x0000001d17567223 */ /* 0x000fe20000000056 */
[CC--:B------:R-:W-:Y:S01]  /*0a90*/  FFMA R75, R26.reuse, R30.reuse, R75 ;  /* 0x0000001e1a4b7223 */ /* 0x0c0fe2000000004b */
[----:B------:R-:W-:Y:S01]  /*0aa0*/  FFMA R25, R26, R31, R85 ;  /* 0x0000001f1a197223 */ /* 0x000fe20000000055 */
[-C--:B------:R-:W-:Y:S01]  /*0ab0*/  FFMA R6, R32, R27.reuse, R6 ;  /* 0x0000001b20067223 */ /* 0x080fe20000000006 */
[-C--:B------:R-:W-:Y:S01]  /*0ac0*/  FFMA R50, R34, R27.reuse, R50 ;  /* 0x0000001b22327223 */ /* 0x080fe20000000032 */
[----:B------:R-:W-:Y:S01]  /*0ad0*/  FFMA R58, R35, R27, R58 ;  /* 0x0000001b233a7223 */ /* 0x000fe2000000003a */
[-C--:B------:R-:W-:Y:S01]  /*0ae0*/  FFMA R82, R27, R30.reuse, R82 ;  /* 0x0000001e1b527223 */ /* 0x080fe20000000052 */
[-C--:B------:R-:W-:Y:S01]  /*0af0*/  FFMA R73, R20, R30.reuse, R73 ;  /* 0x0000001e14497223 */ /* 0x080fe20000000049 */
[-C--:B------:R-:W-:Y:S01]  /*0b00*/  FFMA R80, R21, R30.reuse, R43 ;  /* 0x0000001e15507223 */ /* 0x080fe2000000002b */
[----:B------:R-:W-:Y:S01]  /*0b10*/  FFMA R29, R22, R30, R91 ;  /* 0x0000001e161d7223 */ /* 0x000fe2000000005b */
[----:B------:R-:W-:Y:S01]  /*0b20*/  FFMA R26, R27, R31, R92 ;  /* 0x0000001f1b1a7223 */ /* 0x000fe2000000005c */
[C---:B------:R-:W-:Y:S01]  /*0b30*/  FFMA R9, R32.reuse, R20, R9 ;  /* 0x0000001420097223 */ /* 0x040fe20000000009 */
[C---:B------:R-:W-:Y:S01]  /*0b40*/  FFMA R2, R32.reuse, R21, R2 ;  /* 0x0000001520027223 */ /* 0x040fe20000000002 */
[C---:B------:R-:W-:Y:S01]  /*0b50*/  FFMA R3, R32.reuse, R22, R3 ;  /* 0x0000001620037223 */ /* 0x040fe20000000003 */
        /* <DEDUP_REMOVED lines=13> */
[----:B------:R-:W-:Y:S01]  /*0c30*/  FFMA R30, R23, R30, R89 ;  /* 0x0000001e171e7223 */ /* 0x000fe20000000059 */
[-C--:B------:R-:W-:Y:S01]  /*0c40*/  FFMA R27, R20, R31.reuse, R83 ;  /* 0x0000001f141b7223 */ /* 0x080fe20000000053 */
[-C--:B------:R-:W-:Y:S01]  /*0c50*/  FFMA R88, R21, R31.reuse, R88 ;  /* 0x0000001f15587223 */ /* 0x080fe20000000058 */
[-C--:B------:R-:W-:Y:S01]  /*0c60*/  FFMA R81, R22, R31.reuse, R81 ;  /* 0x0000001f16517223 */ /* 0x080fe20000000051 */
[----:B------:R-:W-:Y:S01]  /*0c70*/  FFMA R90, R23, R31, R90 ;  /* 0x0000001f175a7223 */ /* 0x000fe2000000005a */
[----:B------:R-:W0:Y:S04]  /*0c80*/  LDS.128 R32, [R4+UR5+0x210] ;  /* 0x0002100504207984 */ /* 0x000e280008000c00 */
[----:B------:R-:W1:Y:S04]  /*0c90*/  LDS.128 R40, [R12+UR5+0x1290] ;  /* 0x001290050c287984 */ /* 0x000e680008000c00 */
[----:B------:R-:W2:Y:S01]  /*0ca0*/  LDS.128 R20, [R4+UR5+0x220] ;  /* 0x0002200504147984 */ /* 0x000ea20008000c00 */
[C---:B0-----:R-:W-:Y:S01]  /*0cb0*/  FFMA R7, R32.reuse, R36, R7 ;  /* 0x0000002420077223 */ /* 0x041fe20000000007 */
[C---:B------:R-:W-:Y:S01]  /*0cc0*/  FFMA R8, R32.reuse, R37, R8 ;  /* 0x0000002520087223 */ /* 0x040fe20000000008 */
[C---:B------:R-:W-:Y:S01]  /*0cd0*/  FFMA R5, R32.reuse, R38, R5 ;  /* 0x0000002620057223 */ /* 0x040fe20000000005 */
[C---:B------:R-:W-:Y:S01]  /*0ce0*/  FFMA R6, R32.reuse, R39, R6 ;  /* 0x0000002720067223 */ /* 0x040fe20000000006 */
[C---:B-1----:R-:W-:Y:S01]  /*0cf0*/  FFMA R9, R32.reuse, R40, R9 ;  /* 0x0000002820097223 */ /* 0x042fe20000000009 */
[C---:B------:R-:W-:Y:S01]  /*0d00*/  FFMA R2, R32.reuse, R41, R2 ;  /* 0x0000002920027223 */ /* 0x040fe20000000002 */
[C---:B------:R-:W-:Y:S01]  /*0d10*/  FFMA R3, R32.reuse, R42, R3 ;  /* 0x0000002a20037223 */ /* 0x040fe20000000003 */
[----:B------:R-:W-:Y:S01]  /*0d20*/  FFMA R46, R32, R43, R46 ;  /* 0x0000002b202e7223 */ /* 0x000fe2000000002e */
[C---:B------:R-:W-:Y:S01]  /*0d30*/  FFMA R44, R33.reuse, R36, R44 ;  /* 0x00000024212c7223 */ /* 0x040fe2000000002c */
[C---:B------:R-:W-:Y:S01]  /*0d40*/  FFMA R92, R33.reuse, R37, R18 ;  /* 0x00000025215c7223 */ /* 0x040fe20000000012 */
[C---:B------:R-:W-:Y:S01]  /*0d50*/  FFMA R83, R33.reuse, R38, R17 ;  /* 0x0000002621537223 */ /* 0x040fe20000000011 */
[C---:B------:R-:W-:Y:S01]  /*0d60*/  FFMA R85, R33.reuse, R39, R16 ;  /* 0x0000002721557223 */ /* 0x040fe20000000010 */
[C---:B------:R-:W-:Y:S01]  /*0d70*/  FFMA R15, R33.reuse, R40, R15 ;  /* 0x00000028210f7223 */ /* 0x040fe2000000000f */
        /* <DEDUP_REMOVED lines=19> */
[-C--:B--2---:R-:W-:Y:S01]  /*0eb0*/  FFMA R63, R36, R20.reuse, R63 ;  /* 0x00000014243f7223 */ /* 0x084fe2000000003f */
[-C--:B------:R-:W-:Y:S01]  /*0ec0*/  FFMA R70, R37, R20.reuse, R70 ;  /* 0x0000001425467223 */ /* 0x080fe20000000046 */
[-C--:B------:R-:W-:Y:S01]  /*0ed0*/  FFMA R61, R38, R20.reuse, R61 ;  /* 0x00000014263d7223 */ /* 0x080fe2000000003d */
[-C--:B------:R-:W-:Y:S01]  /*0ee0*/  FFMA R68, R39, R20.reuse, R68 ;  /* 0x0000001427447223 */ /* 0x080fe20000000044 */
[-C--:B------:R-:W-:Y:S01]  /*0ef0*/  FFMA R59, R40, R20.reuse, R59 ;  /* 0x00000014283b7223 */ /* 0x080fe2000000003b */
[-C--:B------:R-:W-:Y:S01]  /*0f00*/  FFMA R66, R41, R20.reuse, R66 ;  /* 0x0000001429427223 */ /* 0x080fe20000000042 */
[-C--:B------:R-:W-:Y:S01]  /*0f10*/  FFMA R57, R42, R20.reuse, R57 ;  /* 0x000000142a397223 */ /* 0x080fe20000000039 */
[----:B------:R-:W-:Y:S01]  /*0f20*/  FFMA R78, R43, R20, R78 ;  /* 0x000000142b4e7223 */ /* 0x000fe2000000004e */
[-C--:B------:R-:W-:Y:S01]  /*0f30*/  FFMA R71, R36, R21.reuse, R71 ;  /* 0x0000001524477223 */ /* 0x080fe20000000047 */
        /* <DEDUP_REMOVED lines=23> */
[----:B------:R-:W-:Y:S04]  /*10b0*/  LDS.128 R28, [R12+UR5+0x1480] ;  /* 0x001480050c1c7984 */ /* 0x000fe80008000c00 */
[----:B------:R-:W-:Y:S04]  /*10c0*/  LDS.128 R32, [R12+UR5+0x1490] ;  /* 0x001490050c207984 */ /* 0x000fe80008000c00 */
[----:B------:R-:W0:Y:S04]  /*10d0*/  LDS.128 R20, [R4+UR5+0x430] ;  /* 0x0004300504147984 */ /* 0x000e280008000c00 */
[----:B------:R-:W1:Y:S04]  /*10e0*/  LDS.128 R16, [R4+UR5+0x420] ;  /* 0x0004200504107984 */ /* 0x000e680008000c00 */
[----:B------:R-:W-:Y:S04]  /*10f0*/  LDS.128 R36, [R12+UR5+0x1680] ;  /* 0x001680050c247984 */ /* 0x000fe80008000c00 */
[----:B------:R-:W-:Y:S01]  /*1100*/  LDS.128 R40, [R12+UR5+0x1690] ;  /* 0x001690050c287984 */ /* 0x000fe20008000c00 */
[-C--:B0-----:R-:W-:Y:S01]  /*1110*/  FFMA R63, R28, R20.reuse, R63 ;  /* 0x000000141c3f7223 */ /* 0x081fe2000000003f */
        /* <DEDUP_REMOVED lines=30> */
[----:B------:R-:W-:-:S02]  /*1300*/  FFMA R90, R35, R23, R90 ;  /* 0x00000017235a7223 */ /* 0x000fc4000000005a */
[----:B------:R-:W0:Y:S01]  /*1310*/  LDS.128 R20, [R4+UR5+0x640] ;  /* 0x0006400504147984 */ /* 0x000e220008000c00 */
[C---:B-1----:R-:W-:Y:S01]  /*1320*/  FFMA R7, R16.reuse, R28, R7 ;  /* 0x0000001c10077223 */ /* 0x042fe20000000007 */
        /* <DEDUP_REMOVED lines=31> */
[----:B------:R-:W-:Y:S04]  /*1520*/  LDS.128 R28, [R12+UR5+0x1880] ;  /* 0x001880050c1c7984 */ /* 0x000fe80008000c00 */
[----:B------:R-:W1:Y:S01]  /*1530*/  LDS.128 R16, [R4+UR5+0x630] ;  /* 0x0006300504107984 */ /* 0x000e620008000c00 */
        /* <DEDUP_REMOVED lines=228> */
[----:B------:R-:W-:Y:S01]  /*2380*/  FFMA R93, R28, R23, R79 ;  /* 0x000000171c5d7223 */ /* 0x000fe2000000004f */
[----:B------:R-:W0:Y:S01]  /*2390*/  LDS.128 R40, [R4+UR5+0xe70] ;  /* 0x000e700504287984 */ /* 0x000e220008000c00 */
[-C--:B-1----:R-:W-:Y:S01]  /*23a0*/  FFMA R7, R16, R28.reuse, R7 ;  /* 0x0000001c10077223 */ /* 0x082fe20000000007 */
[-C--:B------:R-:W-:Y:S01]  /*23b0*/  FFMA R44, R17, R28.reuse, R44 ;  /* 0x0000001c112c7223 */ /* 0x080fe2000000002c */
[-C--:B------:R-:W-:Y:S01]  /*23c0*/  FFMA R49, R18, R28.reuse, R49 ;  /* 0x0000001c12317223 */ /* 0x080fe20000000031 */
[----:B------:R-:W-:Y:S01]  /*23d0*/  FFMA R62, R19, R28, R62 ;  /* 0x0000001c133e7223 */ /* 0x000fe2000000003e */
        /* <DEDUP_REMOVED lines=28> */
[-C--:B------:R-:W-:Y:S01]  /*25a0*/  FFMA R28, R29, R23.reuse, R24 ;  /* 0x000000171d1c7223 */ /* 0x080fe20000000018 */
[----:B------:R-:W1:Y:S01]  /*25b0*/  LDS.128 R16, [R12+UR5+0x1e90] ;  /* 0x001e90050c107984 */ /* 0x000e620008000c00 */
[-C--:B------:R-:W-:Y:S01]  /*25c0*/  FFMA R29, R30, R23.reuse, R25 ;  /* 0x000000171e1d7223 */ /* 0x080fe20000000019 */
[-C--:B------:R-:W-:Y:S01]  /*25d0*/  FFMA R30, R31, R23.reuse, R26 ;  /* 0x000000171f1e7223 */ /* 0x080fe2000000001a */
[----:B------:R-:W-:-:S02]  /*25e0*/  FFMA R31, R32, R23, R27 ;  /* 0x00000017201f7223 */ /* 0x000fc4000000001b */
[----:B------:R-:W2:Y:S01]  /*25f0*/  LDS.128 R24, [R4+UR5+0xe80] ;  /* 0x000e800504187984 */ /* 0x000ea20008000c00 */
[----:B------:R-:W-:Y:S02]  /*2600*/  UIADD3 UR8, UP0, UPT, UR8, 0x20, URZ ;  /* 0x0000002008087890 */ /* 0x000fe4000ff1e0ff */
[----:B------:R-:W-:Y:S02]  /*2610*/  UIADD3 UR4, UPT, UPT, UR4, 0x8, URZ ;  /* 0x0000000804047890 */ /* 0x000fe4000fffe0ff */
[----:B------:R-:W-:Y:S02]  /*2620*/  UIADD3.X UR9, UPT, UPT, URZ, UR9, URZ, UP0, !UPT ;  /* 0x00000009ff097290 */ /* 0x000fe400087fe4ff */
[----:B------:R-:W-:Y:S01]  /*2630*/  UISETP.GE.AND UP0, UPT, UR4, UR13, UPT ;  /* 0x0000000d0400728c */ /* 0x000fe2000bf06270 */
[-C--:B------:R-:W-:Y:S01]  /*2640*/  FFMA R88, R33, R23.reuse, R88 ;  /* 0x0000001721587223 */ /* 0x080fe20000000058 */
[-C--:B------:R-:W-:Y:S01]  /*2650*/  FFMA R81, R34, R23.reuse, R81 ;  /* 0x0000001722517223 */ /* 0x080fe20000000051 */
[----:B------:R-:W-:Y:S01]  /*2660*/  FFMA R90, R35, R23, R90 ;  /* 0x00000017235a7223 */ /* 0x000fe2000000005a */
[C---:B0-----:R-:W-:Y:S01]  /*2670*/  FFMA R7, R40.reuse, R36, R7 ;  /* 0x0000002428077223 */ /* 0x041fe20000000007 */
[C---:B------:R-:W-:Y:S01]  /*2680*/  FFMA R8, R40.reuse, R37, R8 ;  /* 0x0000002528087223 */ /* 0x040fe20000000008 */
[C---:B------:R-:W-:Y:S01]  /*2690*/  FFMA R5, R40.reuse, R38, R5 ;  /* 0x0000002628057223 */ /* 0x040fe20000000005 */
[-C--:B------:R-:W-:Y:S01]  /*26a0*/  FFMA R6, R40, R39.reuse, R6 ;  /* 0x0000002728067223 */ /* 0x080fe20000000006 */
        /* <DEDUP_REMOVED lines=11> */
[----:B------:R-:W-:Y:S01]  /*2760*/  USHF.L.U32 UR5, UR16, 0x3, URZ ;  /* 0x0000000310057899 */ /* 0x000fe200080006ff */
        /* <DEDUP_REMOVED lines=49> */
[----:B------:R-:W-:Y:S01]  /*2a80*/  UIMAD.WIDE UR6, UR5, 0x4, UR6 ;  /* 0x00000004050678a5 */ /* 0x000fe2000f8e0206 */
[----:B------:R-:W-:Y:S06]  /*2a90*/  BAR.SYNC.DEFER_BLOCKING 0x0 ;  /* 0x0000000000007b1d */ /* 0x000fec0000010000 */
[----:B------:R-:W-:Y:S05]  /*2aa0*/  BRA.U !UP0, `(.L_x_1) ;  /* 0xffffffd908307547 */ /* 0x000fea000b83ffff */
.L_x_0:
[----:B------:R-:W1:Y:S01]  /*2ab0*/  S2R R4, SR_TID.X ;  /* 0x0000000000047919 */ /* 0x000e620000002100 */
[----:B------:R-:W2:Y:S01]  /*2ac0*/  LDCU UR5, c[0x0][0x39c] ;  /* 0x00007380ff0577ac */ /* 0x000ea20008000800 */
[----:B------:R-:W3:Y:S01]  /*2ad0*/  LDCU.64 UR6, c[0x0][0x380] ;  /* 0x00007000ff0677ac */ /* 0x000ee20008000a00 */
[----:B--2---:R-:W-:-:S04]  /*2ae0*/  UIMAD UR4, UR11, UR5, UR12 ;  /* 0x000000050b0472a4 */ /* 0x004fc8000f8e020c */
[----:B------:R-:W-:Y:S01]  /*2af0*/  USHF.L.U32 UR4, UR4, 0x7, URZ ;  /* 0x0000000704047899 */ /* 0x000fe200080006ff */
[----:B-1----:R-:W-:Y:S02]  /*2b00*/  SHF.R.U32.HI R0, RZ, 0x4, R4 ;  /* 0x00000004ff007819 */ /* 0x002fe40000011604 */
[----:B------:R-:W-:-:S03]  /*2b10*/  SHF.L.U32 R4, R4, 0x3, RZ ;  /* 0x0000000304047819 */ /* 0x000fc600000006ff */
[----:B------:R-:W-:Y:S01]  /*2b20*/  IMAD R11, R0, UR5, RZ ;  /* 0x00000005000b7c24 */ /* 0x000fe2000f8e02ff */
[----:B------:R-:W-:-:S04]  /*2b30*/  LOP3.LUT R4, R4, 0x78, RZ, 0xc0, !PT ;  /* 0x0000007804047812 */ /* 0x000fc800078ec0ff */
[----:B------:R-:W-:-:S04]  /*2b40*/  LEA R4, R11, R4, 0x3 ;  /* 0x000000040b047211 */ /* 0x000fc800078e18ff */
[C---:B------:R-:W-:Y:S02]  /*2b50*/  IADD3 R10, P0, PT, R4.reuse, UR4, RZ ;  /* 0x00000004040a7c10 */ /* 0x040fe4000ff1e0ff */
[C---:B------:R-:W-:Y:S02]  /*2b60*/  IADD3 R0, PT, PT, R4.reuse, UR5, RZ ;  /* 0x0000000504007c10 */ /* 0x040fe4000fffe0ff */
[----:B------:R-:W-:Y:S02]  /*2b70*/  LEA.HI.X.SX32 R11, R4, RZ, 0x1, P0 ;  /* 0x000000ff040b7211 */ /* 0x000fe400000f0eff */
[----:B---3--:R-:W-:Y:S02]  /*2b80*/  LEA R16, P0, R10, UR6, 0x2 ;  /* 0x000000060a107c11 */ /* 0x008fe4000f8010ff */
[----:B------:R-:W-:Y:S02]  /*2b90*/  IADD3 R4, P1, PT, R0, UR4, RZ ;  /* 0x0000000400047c10 */ /* 0x000fe4000ff3e0ff */
[----:B------:R-:W-:-:S02]  /*2ba0*/  LEA.HI.X R17, R10, UR7, R11, 0x2, P0 ;  /* 0x000000070a117c11 */ /* 0x000fc400080f140b */
[----:B------:R-:W-:Y:S02]  /*2bb0*/  LEA.HI.X.SX32 R11, R0, RZ, 0x1, P1 ;  /* 0x000000ff000b7211 */ /* 0x000fe400008f0eff */
[----:B------:R-:W-:Y:S01]  /*2bc0*/  LEA R10, P0, R4, UR6, 0x2 ;  /* 0x00000006040a7c11 */ /* 0x000fe2000f8010ff */
[----:B0-----:R0:W-:Y:S01]  /*2bd0*/  STG.E desc[UR14][R16.64+0x8], R5 ;  /* 0x0000080510007986 */ /* 0x0011e2000c10190e */
[----:B------:R-:W-:Y:S02]  /*2be0*/  IADD3 R0, PT, PT, R0, UR5, RZ ;  /* 0x0000000500007c10 */ /* 0x000fe4000fffe0ff */
[----:B------:R-:W-:Y:S01]  /*2bf0*/  LEA.HI.X R11, R4, UR7, R11, 0x2, P0 ;  /* 0x00000007040b7c11 */ /* 0x000fe200080f140b */
[----:B------:R1:W-:Y:S01]  /*2c00*/  STG.E desc[UR14][R16.64+0x14], R2 ;  /* 0x0000140210007986 */ /* 0x0003e2000c10190e */
[----:B------:R-:W-:-:S03]  /*2c10*/  IADD3 R4, P0, PT, R0, UR4, RZ ;  /* 0x0000000400047c10 */ /* 0x000fc6000ff1e0ff */
[----:B------:R2:W-:Y:S01]  /*2c20*/  STG.E desc[UR14][R16.64+0x18], R3 ;  /* 0x0000180310007986 */ /* 0x0005e2000c10190e */
[----:B------:R-:W-:Y:S02]  /*2c30*/  LEA.HI.X.SX32 R19, R0, RZ, 0x1, P0 ;  /* 0x000000ff00137211 */ /* 0x000fe400000f0eff */
[----:B------:R-:W-:Y:S01]  /*2c40*/  LEA R18, P0, R4, UR6, 0x2 ;  /* 0x0000000604127c11 */ /* 0x000fe2000f8010ff */
[----:B------:R3:W-:Y:S01]  /*2c50*/  STG.E desc[UR14][R16.64+0xc], R6 ;  /* 0x00000c0610007986 */ /* 0x0007e2000c10190e */
[----:B------:R-:W-:Y:S02]  /*2c60*/  IADD3 R0, PT, PT, R0, UR5, RZ ;  /* 0x0000000500007c10 */ /* 0x000fe4000fffe0ff */
[----:B------:R-:W-:Y:S01]  /*2c70*/  LEA.HI.X R19, R4, UR7, R19, 0x2, P0 ;  /* 0x0000000704137c11 */ /* 0x000fe200080f1413 */
[----:B------:R4:W-:Y:S01]  /*2c80*/  STG.E desc[UR14][R16.64], R7 ;  /* 0x0000000710007986 */ /* 0x0009e2000c10190e */
[----:B------:R-:W-:-:S03]  /*2c90*/  IADD3 R4, P0, PT, R0, UR4, RZ ;  /* 0x0000000400047c10 */ /* 0x000fc6000ff1e0ff */
[----:B------:R5:W-:Y:S01]  /*2ca0*/  STG.E desc[UR14][R16.64+0x4], R8 ;  /* 0x0000040810007986 */ /* 0x000be2000c10190e */
[----:B0-----:R-:W-:Y:S02]  /*2cb0*/  LEA.HI.X.SX32 R5, R0, RZ, 0x1, P0 ;  /* 0x000000ff00057211 */ /* 0x001fe400000f0eff */
[----:B-1----:R-:W-:Y:S01]  /*2cc0*/  LEA R2, P0, R4, UR6, 0x2 ;  /* 0x0000000604027c11 */ /* 0x002fe2000f8010ff */
[----:B------:R0:W-:Y:S01]  /*2cd0*/  STG.E desc[UR14][R16.64+0x10], R9 ;  /* 0x0000100910007986 */ /* 0x0001e2000c10190e */
[----:B------:R-:W-:Y:S02]  /*2ce0*/  IADD3 R0, PT, PT, R0, UR5, RZ ;  /* 0x0000000500007c10 */ /* 0x000fe4000fffe0ff */
[----:B--2---:R-:W-:Y:S01]  /*2cf0*/  LEA.HI.X R3, R4, UR7, R5, 0x2, P0 ;  /* 0x0000000704037c11 */ /* 0x004fe200080f1405 */
[----:B------:R-:W-:Y:S01]  /*2d00*/  STG.E desc[UR14][R16.64+0x1c], R46 ;  /* 0x00001c2e10007986 */ /* 0x000fe2000c10190e */
[----:B------:R-:W-:-:S03]  /*2d10*/  IADD3 R5, P0, PT, R0, UR4, RZ ;  /* 0x0000000400057c10 */ /* 0x000fc6000ff1e0ff */
[----:B------:R-:W-:Y:S01]  /*2d20*/  STG.E desc[UR14][R10.64], R44 ;  /* 0x0000002c0a007986 */ /* 0x000fe2000c10190e */
[C---:B---3--:R-:W-:Y:S02]  /*2d30*/  LEA.HI.X.SX32 R6, R0.reuse, RZ, 0x1, P0 ;  /* 0x000000ff00067211 */ /* 0x048fe400000f0eff */
[C---:B------:R-:W-:Y:S01]  /*2d40*/  LEA R4, P0, R5.reuse, UR6, 0x2 ;  /* 0x0000000605047c11 */ /* 0x040fe2000f8010ff */
[----:B------:R-:W-:Y:S01]  /*2d50*/  STG.E desc[UR14][R10.64+0x4], R40 ;  /* 0x000004280a007986 */ /* 0x000fe2000c10190e */
[----:B------:R-:W-:Y:S02]  /*2d60*/  IADD3 R0, PT, PT, R0, UR5, RZ ;  /* 0x0000000500007c10 */ /* 0x000fe4000fffe0ff */
[----:B------:R-:W-:Y:S01]  /*2d70*/  LEA.HI.X R5, R5, UR7, R6, 0x2, P0 ;  /* 0x0000000705057c11 */ /* 0x000fe200080f1406 */
[----:B------:R-:W-:Y:S01]  /*2d80*/  STG.E desc[UR14][R10.64+0x8], R79 ;  /* 0x0000084f0a007986 */ /* 0x000fe2000c10190e */
[----:B----4-:R-:W-:-:S03]  /*2d90*/  IADD3 R7, P0, PT, R0, UR4, RZ ;  /* 0x0000000400077c10 */ /* 0x010fc6000ff1e0ff */
[----:B------:R-:W-:Y:S01]  /*2da0*/  STG.E desc[UR14][R10.64+0xc], R80 ;  /* 0x00000c500a007986 */ /* 0x000fe2000c10190e */
[C---:B-----5:R-:W-:Y:S02]  /*2db0*/  LEA.HI.X.SX32 R8, R0.reuse, RZ, 0x1, P0 ;  /* 0x000000ff00087211 */ /* 0x060fe400000f0eff */
[C---:B------:R-:W-:Y:S01]  /*2dc0*/  LEA R6, P0, R7.reuse, UR6, 0x2 ;  /* 0x0000000607067c11 */ /* 0x040fe2000f8010ff */
[----:B------:R-:W-:Y:S01]  /*2dd0*/  STG.E desc[UR14][R10.64+0x10], R15 ;  /* 0x0000100f0a007986 */ /* 0x000fe2000c10190e */
[----:B------:R-:W-:Y:S02]  /*2de0*/  IADD3 R0, PT, PT, R0, UR5, RZ ;  /* 0x0000000500007c10 */ /* 0x000fe4000fffe0ff */
[----:B------:R-:W-:Y:S01]  /*2df0*/  LEA.HI.X R7, R7, UR7, R8, 0x2, P0 ;  /* 0x0000000707077c11 */ /* 0x000fe200080f1408 */
[----:B------:R-:W-:Y:S01]  /*2e00*/  STG.E desc[UR14][R10.64+0x14], R14 ;  /* 0x0000140e0a007986 */ /* 0x000fe2000c10190e */
[----:B0-----:R-:W-:-:S03]  /*2e10*/  IADD3 R9, P0, PT, R0, UR4, RZ ;  /* 0x0000000400097c10 */ /* 0x001fc6000ff1e0ff */
[----:B------:R-:W-:Y:S04]  /*2e20*/  STG.E desc[UR14][R10.64+0x18], R13 ;  /* 0x0000180d0a007986 */ /* 0x000fe8000c10190e */
[----:B------:R0:W-:Y:S04]  /*2e30*/  STG.E desc[UR14][R10.64+0x1c], R54 ;  /* 0x00001c360a007986 */ /* 0x0001e8000c10190e */
[----:B------:R-:W-:Y:S04]  /*2e40*/  STG.E desc[UR14][R18.64], R49 ;  /* 0x0000003112007986 */ /* 0x000fe8000c10190e */
[----:B------:R-:W-:Y:S01]  /*2e50*/  STG.E desc[UR14][R18.64+0x4], R52 ;  /* 0x0000043412007986 */ /* 0x000fe2000c10190e */
[----:B0-----:R-:W-:-:S03]  /*2e60*/  LEA.HI.X.SX32 R10, R0, RZ, 0x1, P0 ;  /* 0x000000ff000a7211 */ /* 0x001fc600000f0eff */
[----:B------:R-:W-:Y:S01]  /*2e70*/  STG.E desc[UR14][R18.64+0x8], R47 ;  /* 0x0000082f12007986 */ /* 0x000fe2000c10190e */
[C---:B------:R-:W-:Y:S02]  /*2e80*/  LEA R8, P0, R9.reuse, UR6, 0x2 ;  /* 0x0000000609087c11 */ /* 0x040fe4000f8010ff */
[----:B------:R-:W-:Y:S01]  /*2e90*/  IADD3 R0, PT, PT, R0, UR5, RZ ;  /* 0x0000000500007c10 */ /* 0x000fe2000fffe0ff */
[----:B------:R-:W-:Y:S01]  /*2ea0*/  STG.E desc[UR14][R18.64+0xc], R50 ;  /* 0x00000c3212007986 */ /* 0x000fe2000c10190e */
[----:B------:R-:W-:-:S03]  /*2eb0*/  LEA.HI.X R9, R9, UR7, R10, 0x2, P0 ;  /* 0x0000000709097c11 */ /* 0x000fc600080f140a */
[----:B------:R-:W-:Y:S04]  /*2ec0*/  STG.E desc[UR14][R18.64+0x10], R45 ;  /* 0x0000102d12007986 */ /* 0x000fe8000c10190e */
        /* <DEDUP_REMOVED lines=10> */
[----:B------:R0:W-:Y:S04]  /*2f70*/  STG.E desc[UR14][R2.64+0x1c], R72 ;  /* 0x00001c4802007986 */ /* 0x0001e8000c10190e */
[----:B------:R-:W-:Y:S04]  /*2f80*/  STG.E desc[UR14][R4.64], R63 ;  /* 0x0000003f04007986 */ /* 0x000fe8000c10190e */
[----:B------:R-:W-:Y:S01]  /*2f90*/  STG.E desc[UR14][R4.64+0x4], R70 ;  /* 0x0000044604007986 */ /* 0x000fe2000c10190e */
[----:B0-----:R-:W-:-:S03]  /*2fa0*/  IADD3 R3, P0, PT, R0, UR4, RZ ;  /* 0x0000000400037c10 */ /* 0x001fc6000ff1e0ff */
[----:B------:R-:W-:Y:S01]  /*2fb0*/  STG.E desc[UR14][R4.64+0x8], R61 ;  /* 0x0000083d04007986 */ /* 0x000fe2000c10190e */
[----:B------:R-:W-:-:S03]  /*2fc0*/  LEA.HI.X.SX32 R0, R0, RZ, 0x1, P0 ;  /* 0x000000ff00007211 */ /* 0x000fc600000f0eff */
[----:B------:R-:W-:Y:S01]  /*2fd0*/  STG.E desc[UR14][R4.64+0xc], R68 ;  /* 0x00000c4404007986 */ /* 0x000fe2000c10190e */
[----:B------:R-:W-:-:S03]  /*2fe0*/  LEA R2, P0, R3, UR6, 0x2 ;  /* 0x0000000603027c11 */ /* 0x000fc6000f8010ff */
        /* <DEDUP_REMOVED lines=28> */
[----:B------:R-:W-:Y:S01]  /*31b0*/  STG.E desc[UR14][R2.64+0x1c], R90 ;  /* 0x00001c5a02007986 */ /* 0x000fe2000c10190e */
[----:B------:R-:W-:Y:S05]  /*31c0*/  EXIT ;  /* 0x000000000000794d */ /* 0x000fea0003800000 */
.L_x_2:
[----:B------:R-:W-:-:S00]  /*31d0*/  BRA `(.L_x_2) ;  /* 0xfffffffc00fc7947 */ /* 0x000fc0000383ffff */
[----:B------:R-:W-:-:S00]  /*31e0*/  NOP ;  /* 0x0000000000007918 */ /* 0x000fc00000000000 */
        /* <DEDUP_REMOVED lines=9> */
.L_x_3:


//--------------------- .nv.shared._Z27sgemm_2d_blocktiling_kernelILi128ELi128ELi8ELi8ELi8ELi4EEvPfPKfS2_iii --------------------------
	.section	.nv.shared._Z27sgemm_2d_blocktiling_kernelILi128ELi128ELi8ELi8ELi8ELi4EEvPfPKfS2_iii,"aw",@nobits
	.sectionflags	@""
	.align	16
	.zero		1024


//--------------------- .nv.shared.reserved.0     --------------------------
	.section	.nv.shared.reserved.0,"aw",@nobits
	.weak		__nv_reservedSMEM_offset_0_alias
	.size		__nv_reservedSMEM_offset_0_alias, 0, 64
	.other		__nv_reservedSMEM_offset_0_alias,@"STO_CUDA_RESERVED_SHARED STV_DEFAULT"
__nv_reservedSMEM_offset_0_alias:
	.zero		0
	.zero		64


//--------------------- .nv.constant0._Z27sgemm_2d_blocktiling_kernelILi128ELi128ELi8ELi8ELi8ELi4EEvPfPKfS2_iii --------------------------
	.section	.nv.constant0._Z27sgemm_2d_blocktiling_kernelILi128ELi128ELi8ELi8ELi8ELi4EEvPfPKfS2_iii,"a",@progbits
	.sectionflags	@""
	.align	4
.nv.constant0._Z27sgemm_2d_blocktiling_kernelILi128ELi128ELi8ELi8ELi8ELi4EEvPfPKfS2_iii:
	.zero		932


//--------------------- SYMBOLS --------------------------

	.type		.nv.reservedSmem.offset0,@object
	.size		.nv.reservedSmem.offset0,0x4
	.type		.nv.reservedSmem.cap,@object
	.size		.nv.reservedSmem.cap,0x4
